def matmul_kernel(
    a_ptr,
    b_ptr,
    c_ptr,
    M,
    N,
    K,
    stride_am,
    stride_ak,
    stride_bk,
    stride_bn,
    stride_cm,
    stride_cn,
    BLOCK_M: tl.constexpr,
    BLOCK_N: tl.constexpr,
    BLOCK_K: tl.constexpr,
    GROUP_M: tl.constexpr,
):
    pid = tl.program_id(axis=0)
    num_pid_m = tl.cdiv(M, BLOCK_M)
    num_pid_n = tl.cdiv(N, BLOCK_N)
    num_pid_in_group = GROUP_M * num_pid_n
    group_id = pid // num_pid_in_group
    first_pid_m = group_id * GROUP_M
    group_size_m = min(num_pid_m - first_pid_m, GROUP_M)
    pid_m = first_pid_m + ((pid % num_pid_in_group) % group_size_m)
    pid_n = (pid % num_pid_in_group) // group_size_m

    offs_am = (pid_m * BLOCK_M + tl.arange(0, BLOCK_M)) % M
    offs_bn = (pid_n * BLOCK_N + tl.arange(0, BLOCK_N)) % N
    offs_k = tl.arange(0, BLOCK_K)
    a_ptrs = a_ptr + offs_am[:, None] * stride_am + offs_k[None, :] * stride_ak
    b_ptrs = b_ptr + offs_k[:, None] * stride_bk + offs_bn[None, :] * stride_bn

    acc = tl.zeros((BLOCK_M, BLOCK_N), dtype=tl.float32)
    for kk in range(0, tl.cdiv(K, BLOCK_K)):
        a = tl.load(a_ptrs, mask=offs_k[None, :] < K - kk * BLOCK_K, other=0.0)
        b = tl.load(b_ptrs, mask=offs_k[:, None] < K - kk * BLOCK_K, other=0.0)
        acc = tl.dot(a, b, acc)
        a_ptrs += BLOCK_K * stride_ak
        b_ptrs += BLOCK_K * stride_bk

    c = acc.to(c_ptr.dtype.element_ty)
    offs_cm = pid_m * BLOCK_M + tl.arange(0, BLOCK_M)
    offs_cn = pid_n * BLOCK_N + tl.arange(0, BLOCK_N)
    c_ptrs = c_ptr + offs_cm[:, None] * stride_cm + offs_cn[None, :] * stride_cn
    mask = (offs_cm[:, None] < M) & (offs_cn[None, :] < N)
    tl.store(c_ptrs, c, mask=mask)

# config = {"BLOCK_K": 64, "BLOCK_M": 512, "BLOCK_N": 16, "GROUP_M": 8, "arch": "sm_80", "dtype": "bf16", "num_ctas": 1, "num_stages": 2, "num_warps": 8}
# arch = sm_80


// ===== COMPILED SASS (sm_80) =====

	.target	sm_80

	.elftype	@"ET_EXEC"


//--------------------- .note.nv.tkinfo           --------------------------
	.section	.note.nv.tkinfo,"",@"SHT_NOTE"
	.sectionflags	@"SHF_NOTE_NV_TKINFO"
	.tkinfo
        /*0018*/ 	.word	0x00000002
        /*0030*/ 	.string	""
        /*0030*/ 	.string	"ptxas"
        /*0030*/ 	.string	"Cuda compilation tools, release 13.0, V13.0.88"
        /*0030*/ 	.string	"Build cuda_13.0.r13.0/compiler.36424714_0"
        /*0030*/ 	.string	"-v  -suppress-debug-info  -lineinfo  -arch sm_80 "



//--------------------- .note.nv.cuinfo           --------------------------
	.section	.note.nv.cuinfo,"",@"SHT_NOTE"
	.sectionflags	@"SHF_NOTE_NV_CUINFO"
        /*0018*/ 	.short	0x0002
        /*001a*/ 	.short	0x0050
        /*001c*/ 	.short	0x0082
	.zero		2


//--------------------- .nv.info                  --------------------------
	.section	.nv.info,"",@"SHT_CUDA_INFO"
	.align	4


	//----- nvinfo : EIATTR_REGCOUNT
	.align		4
        /*0000*/ 	.byte	0x04, 0x2f
        /*0002*/ 	.short	(.L_1 - .L_0)
	.align		4
.L_0:
        /*0004*/ 	.word	index@(matmul_kernel)
        /*0008*/ 	.word	0x00000020


	//----- nvinfo : EIATTR_FRAME_SIZE
	.align		4
.L_1:
        /*000c*/ 	.byte	0x04, 0x11
        /*000e*/ 	.short	(.L_3 - .L_2)
	.align		4
.L_2:
        /*0010*/ 	.word	index@(matmul_kernel)
        /*0014*/ 	.word	0x00000ae8


	//----- nvinfo : EIATTR_MIN_STACK_SIZE
	.align		4
.L_3:
        /*0018*/ 	.byte	0x04, 0x12
        /*001a*/ 	.short	(.L_5 - .L_4)
	.align		4
.L_4:
        /*001c*/ 	.word	index@(matmul_kernel)
        /*0020*/ 	.word	0x00000ae8
.L_5:


//--------------------- .nv.info.matmul_kernel    --------------------------
	.section	.nv.info.matmul_kernel,"",@"SHT_CUDA_INFO"
	.sectionflags	@""
	.align	4


	//----- nvinfo : EIATTR_CUDA_API_VERSION
	.align		4
        /*0000*/ 	.byte	0x04, 0x37
        /*0002*/ 	.short	(.L_7 - .L_6)
.L_6:
        /*0004*/ 	.word	0x00000082


	//----- nvinfo : EIATTR_SW2861232_WAR
	.align		4
.L_7:
        /*0008*/ 	.byte	0x01, 0x35
	.zero		2


	//----- nvinfo : EIATTR_PARAM_CBANK
	.align		4
        /*000c*/ 	.byte	0x04, 0x0a
        /*000e*/ 	.short	(.L_9 - .L_8)
	.align		4
.L_8:
        /*0010*/ 	.word	index@(.nv.constant0.matmul_kernel)
        /*0014*/ 	.short	0x0160
        /*0016*/ 	.short	0x0050


	//----- nvinfo : EIATTR_CBANK_PARAM_SIZE
	.align		4
.L_9:
        /*0018*/ 	.byte	0x03, 0x19
        /*001a*/ 	.short	0x0050


	//----- nvinfo : EIATTR_KPARAM_INFO
	.align		4
        /*001c*/ 	.byte	0x04, 0x17
        /*001e*/ 	.short	(.L_11 - .L_10)
.L_10:
        /*0020*/ 	.word	0x00000000
        /*0024*/ 	.short	0x000d
        /*0026*/ 	.short	0x0048
        /*0028*/ 	.byte	0x00, 0xf4, 0x21, 0x00


	//----- nvinfo : EIATTR_KPARAM_INFO
	.align		4
.L_11:
        /*002c*/ 	.byte	0x04, 0x17
        /*002e*/ 	.short	(.L_13 - .L_12)
.L_12:
        /*0030*/ 	.word	0x00000000
        /*0034*/ 	.short	0x000c
        /*0036*/ 	.short	0x0040
        /*0038*/ 	.byte	0x00, 0xf4, 0x21, 0x00


	//----- nvinfo : EIATTR_KPARAM_INFO
	.align		4
.L_13:
        /*003c*/ 	.byte	0x04, 0x17
        /*003e*/ 	.short	(.L_15 - .L_14)
.L_14:
        /*0040*/ 	.word	0x00000000
        /*0044*/ 	.short	0x000b
        /*0046*/ 	.short	0x0038
        /*0048*/ 	.byte	0x00, 0xf0, 0x11, 0x00


	//----- nvinfo : EIATTR_KPARAM_INFO
	.align		4
.L_15:
        /*004c*/ 	.byte	0x04, 0x17
        /*004e*/ 	.short	(.L_17 - .L_16)
.L_16:
        /*0050*/ 	.word	0x00000000
        /*0054*/ 	.short	0x000a
        /*0056*/ 	.short	0x0034
        /*0058*/ 	.byte	0x00, 0xf0, 0x11, 0x00


	//----- nvinfo : EIATTR_KPARAM_INFO
	.align		4
.L_17:
        /*005c*/ 	.byte	0x04, 0x17
        /*005e*/ 	.short	(.L_19 - .L_18)
.L_18:
        /*0060*/ 	.word	0x00000000
        /*0064*/ 	.short	0x0009
        /*0066*/ 	.short	0x0030
        /*0068*/ 	.byte	0x00, 0xf0, 0x11, 0x00


	//----- nvinfo : EIATTR_KPARAM_INFO
	.align		4
.L_19:
        /*006c*/ 	.byte	0x04, 0x17
        /*006e*/ 	.short	(.L_21 - .L_20)
.L_20:
        /*0070*/ 	.word	0x00000000
        /*0074*/ 	.short	0x0008
        /*0076*/ 	.short	0x002c
        /*0078*/ 	.byte	0x00, 0xf0, 0x11, 0x00


	//----- nvinfo : EIATTR_KPARAM_INFO
	.align		4
.L_21:
        /*007c*/ 	.byte	0x04, 0x17
        /*007e*/ 	.short	(.L_23 - .L_22)
.L_22:
        /*0080*/ 	.word	0x00000000
        /*0084*/ 	.short	0x0007
        /*0086*/ 	.short	0x0028
        /*0088*/ 	.byte	0x00, 0xf0, 0x11, 0x00


	//----- nvinfo : EIATTR_KPARAM_INFO
	.align		4
.L_23:
        /*008c*/ 	.byte	0x04, 0x17
        /*008e*/ 	.short	(.L_25 - .L_24)
.L_24:
        /*0090*/ 	.word	0x00000000
        /*0094*/ 	.short	0x0006
        /*0096*/ 	.short	0x0024
        /*0098*/ 	.byte	0x00, 0xf0, 0x11, 0x00


	//----- nvinfo : EIATTR_KPARAM_INFO
	.align		4
.L_25:
        /*009c*/ 	.byte	0x04, 0x17
        /*009e*/ 	.short	(.L_27 - .L_26)
.L_26:
        /*00a0*/ 	.word	0x00000000
        /*00a4*/ 	.short	0x0005
        /*00a6*/ 	.short	0x0020
        /*00a8*/ 	.byte	0x00, 0xf0, 0x11, 0x00


	//----- nvinfo : EIATTR_KPARAM_INFO
	.align		4
.L_27:
        /*00ac*/ 	.byte	0x04, 0x17
        /*00ae*/ 	.short	(.L_29 - .L_28)
.L_28:
        /*00b0*/ 	.word	0x00000000
        /*00b4*/ 	.short	0x0004
        /*00b6*/ 	.short	0x001c
        /*00b8*/ 	.byte	0x00, 0xf0, 0x11, 0x00


	//----- nvinfo : EIATTR_KPARAM_INFO
	.align		4
.L_29:
        /*00bc*/ 	.byte	0x04, 0x17
        /*00be*/ 	.short	(.L_31 - .L_30)
.L_30:
        /*00c0*/ 	.word	0x00000000
        /*00c4*/ 	.short	0x0003
        /*00c6*/ 	.short	0x0018
        /*00c8*/ 	.byte	0x00, 0xf0, 0x11, 0x00


	//----- nvinfo : EIATTR_KPARAM_INFO
	.align		4
.L_31:
        /*00cc*/ 	.byte	0x04, 0x17
        /*00ce*/ 	.short	(.L_33 - .L_32)
.L_32:
        /*00d0*/ 	.word	0x00000000
        /*00d4*/ 	.short	0x0002
        /*00d6*/ 	.short	0x0010
        /*00d8*/ 	.byte	0x00, 0xf4, 0x21, 0x00


	//----- nvinfo : EIATTR_KPARAM_INFO
	.align		4
.L_33:
        /*00dc*/ 	.byte	0x04, 0x17
        /*00de*/ 	.short	(.L_35 - .L_34)
.L_34:
        /*00e0*/ 	.word	0x00000000
        /*00e4*/ 	.short	0x0001
        /*00e6*/ 	.short	0x0008
        /*00e8*/ 	.byte	0x00, 0xf4, 0x21, 0x00


	//----- nvinfo : EIATTR_KPARAM_INFO
	.align		4
.L_35:
        /*00ec*/ 	.byte	0x04, 0x17
        /*00ee*/ 	.short	(.L_37 - .L_36)
.L_36:
        /*00f0*/ 	.word	0x00000000
        /*00f4*/ 	.short	0x0000
        /*00f6*/ 	.short	0x0000
        /*00f8*/ 	.byte	0x00, 0xf4, 0x21, 0x00


	//----- nvinfo : EIATTR_MAXREG_COUNT
	.align		4
.L_37:
        /*00fc*/ 	.byte	0x03, 0x1b
        /*00fe*/ 	.short	0x00ff


	//----- nvinfo : EIATTR_NUM_BARRIERS
	.align		4
        /*0100*/ 	.byte	0x02, 0x4c
        /*0102*/ 	.byte	0x01
	.zero		1


	//----- nvinfo : EIATTR_ANNOTATIONS
	.align		4
        /*0104*/ 	.byte	0x04, 0x55
        /*0106*/ 	.short	(.L_39 - .L_38)


	//   ....[0]....
.L_38:
        /*0108*/ 	.word	0x00000001
        /*010c*/ 	.byte	0x20, 0x05, 0x00, 0x00, 0x01, 0x00, 0x00, 0x00, 0x30, 0x05, 0x00, 0x00, 0x01, 0x00, 0x00, 0x00
        /* <DEDUP_REMOVED lines=547> */
        /*234c*/ 	.byte	0xb0, 0xa9, 0x00, 0x00, 0x01, 0x00, 0x00, 0x00, 0x70, 0xaa, 0x00, 0x00


	//----- nvinfo : EIATTR_MERCURY_ISA_VERSION
	.align		4
.L_39:
        /*2358*/ 	.byte	0x03, 0x5f
        /*235a*/ 	.short	0x0000


	//----- nvinfo : EIATTR_EXIT_INSTR_OFFSETS
	.align		4
        /*235c*/ 	.byte	0x04, 0x1c
        /*235e*/ 	.short	(.L_41 - .L_40)


	//   ....[0]....
.L_40:
        /*2360*/ 	.word	0x0000aee0


	//   ....[1]....
        /*2364*/ 	.word	0x0000af10


	//----- nvinfo : EIATTR_REQNTID
	.align		4
.L_41:
        /*2368*/ 	.byte	0x04, 0x10
        /*236a*/ 	.short	(.L_43 - .L_42)
.L_42:
        /*236c*/ 	.word	0x00000100
        /*2370*/ 	.word	0x00000001
        /*2374*/ 	.word	0x00000001
.L_43:


//--------------------- .nv.callgraph             --------------------------
	.section	.nv.callgraph,"",@"SHT_CUDA_CALLGRAPH"
	.align	4
	.sectionentsize	8
	.align		4
        /*0000*/ 	.word	0x00000000
	.align		4
        /*0004*/ 	.word	0xffffffff
	.align		4
        /*0008*/ 	.word	0x00000000
	.align		4
        /*000c*/ 	.word	0xfffffffe
	.align		4
        /*0010*/ 	.word	0x00000000
	.align		4
        /*0014*/ 	.word	0xfffffffd
	.align		4
        /*0018*/ 	.word	0x00000000
	.align		4
        /*001c*/ 	.word	0xfffffffc


//--------------------- .nv.rel.action            --------------------------
	.section	.nv.rel.action,"",@"SHT_CUDA_RELOCINFO"
	.align	8
	.sectionentsize	8
        /*0000*/ 	.byte	0x73, 0x00, 0x00, 0x00, 0x00, 0x00, 0x00, 0x00, 0x00, 0x00, 0x00, 0x11, 0x25, 0x00, 0x05, 0x36


//--------------------- .nv.constant0.matmul_kernel --------------------------
	.section	.nv.constant0.matmul_kernel,"a",@progbits
	.sectionflags	@""
	.align	4
.nv.constant0.matmul_kernel:
	.zero		432


//--------------------- .text.matmul_kernel       --------------------------
	.section	.text.matmul_kernel,"ax",@progbits
	.sectioninfo	@"SHI_REGISTERS=32"
	.align	128
        .global         matmul_kernel
        .type           matmul_kernel,@function
        .size           matmul_kernel,(.L_x_5 - matmul_kernel)
        .other          matmul_kernel,@"STO_CUDA_ENTRY STV_DEFAULT"
matmul_kernel:
.text.matmul_kernel:
[----:B------:R-:W-:-:S03]  /*0000*/  IMAD.MOV.U32 R1, RZ, RZ, c[0x0][0x28] ;  /* 0x00000a00ff017624 */ /* 0x000fc600078e00ff */
[----:B------:R-:W-:Y:S01]  /*0010*/  IMAD.MOV.U32 R0, RZ, RZ, c[0x0][0x17c] ;  /* 0x00005f00ff007624 */ /* 0x000fe200078e00ff */
[----:B------:R-:W0:Y:S01]  /*0020*/  S2R R21, SR_TID.X ;  /* 0x0000000000157919 */ /* 0x000e220000002100 */
[----:B------:R-:W-:Y:S01]  /*0030*/  IADD3 R1, R1, -0xae8, RZ ;  /* 0xfffff51801017810 */ /* 0x000fe20007ffe0ff */
[----:B------:R-:W-:Y:S02]  /*0040*/  ULDC.64 UR4, c[0x0][0x118] ;  /* 0x0000460000047ab9 */ /* 0x000fe40000000a00 */
[----:B------:R-:W-:-:S04]  /*0050*/  IADD3 R0, R0, 0xf, RZ ;  /* 0x0000000f00007810 */ /* 0x000fc80007ffe0ff */
[----:B------:R-:W-:-:S04]  /*0060*/  SHF.R.S32.HI R3, RZ, 0x1f, R0 ;  /* 0x0000001fff037819 */ /* 0x000fc80000011400 */
[----:B------:R-:W-:-:S04]  /*0070*/  LEA.HI R3, R3, R0, RZ, 0x4 ;  /* 0x0000000003037211 */ /* 0x000fc800078f20ff */
[----:B------:R-:W-:Y:S02]  /*0080*/  SHF.R.S32.HI R0, RZ, 0x4, R3 ;  /* 0x00000004ff007819 */ /* 0x000fe40000011403 */
[----:B------:R-:W1:Y:S03]  /*0090*/  S2R R3, SR_CTAID.X ;  /* 0x0000000000037919 */ /* 0x000e660000002500 */
[----:B------:R-:W-:Y:S01]  /*00a0*/  IMAD.SHL.U32 R0, R0, 0x8, RZ ;  /* 0x0000000800007824 */ /* 0x000fe200078e00ff */
[----:B0-----:R-:W-:-:S04]  /*00b0*/  LOP3.LUT R20, R21, 0xff, RZ, 0xc0, !PT ;  /* 0x000000ff15147812 */ /* 0x001fc800078ec0ff */
[-C--:B------:R-:W-:Y:S02]  /*00c0*/  IABS R7, R0.reuse ;  /* 0x0000000000077213 */ /* 0x080fe40000000000 */
[----:B------:R-:W-:Y:S02]  /*00d0*/  IABS R10, R0 ;  /* 0x00000000000a7213 */ /* 0x000fe40000000000 */
[----:B------:R-:W0:Y:S01]  /*00e0*/  I2F.RP R2, R7 ;  /* 0x0000000700027306 */ /* 0x000e220000209400 */
[----:B-1----:R-:W-:-:S07]  /*00f0*/  IABS R8, R3 ;  /* 0x0000000300087213 */ /* 0x002fce0000000000 */
[----:B0-----:R-:W0:Y:S02]  /*0100*/  MUFU.RCP R2, R2 ;  /* 0x0000000200027308 */ /* 0x001e240000001000 */
[----:B0-----:R-:W-:Y:S01]  /*0110*/  IADD3 R4, R2, 0xffffffe, RZ ;  /* 0x0ffffffe02047810 */ /* 0x001fe20007ffe0ff */
[----:B------:R-:W-:-:S05]  /*0120*/  IMAD.MOV R2, RZ, RZ, -R10 ;  /* 0x000000ffff027224 */ /* 0x000fca00078e0a0a */
[----:B------:R0:W1:Y:S02]  /*0130*/  F2I.FTZ.U32.TRUNC.NTZ R5, R4 ;  /* 0x0000000400057305 */ /* 0x000064000021f000 */
[----:B0-----:R-:W-:Y:S02]  /*0140*/  IMAD.MOV.U32 R4, RZ, RZ, RZ ;  /* 0x000000ffff047224 */ /* 0x001fe400078e00ff */
[----:B-1----:R-:W-:-:S04]  /*0150*/  IMAD.MOV R6, RZ, RZ, -R5 ;  /* 0x000000ffff067224 */ /* 0x002fc800078e0a05 */
[----:B------:R-:W-:Y:S02]  /*0160*/  IMAD R9, R6, R7, RZ ;  /* 0x0000000706097224 */ /* 0x000fe400078e02ff */
[----:B------:R-:W-:Y:S02]  /*0170*/  IMAD.MOV.U32 R6, RZ, RZ, R8 ;  /* 0x000000ffff067224 */ /* 0x000fe400078e0008 */
[----:B------:R-:W-:-:S06]  /*0180*/  IMAD.HI.U32 R5, R5, R9, R4 ;  /* 0x0000000905057227 */ /* 0x000fcc00078e0004 */
[----:B------:R-:W-:-:S04]  /*0190*/  IMAD.HI.U32 R5, R5, R6, RZ ;  /* 0x0000000605057227 */ /* 0x000fc800078e00ff */
[----:B------:R-:W-:-:S05]  /*01a0*/  IMAD R2, R5, R2, R6 ;  /* 0x0000000205027224 */ /* 0x000fca00078e0206 */
[----:B------:R-:W-:-:S13]  /*01b0*/  ISETP.GT.U32.AND P1, PT, R7, R2, PT ;  /* 0x000000020700720c */ /* 0x000fda0003f24070 */
[----:B------:R-:W-:Y:S01]  /*01c0*/  @!P1 IMAD.IADD R2, R2, 0x1, -R7 ;  /* 0x0000000102029824 */ /* 0x000fe200078e0a07 */
[----:B------:R-:W-:Y:S02]  /*01d0*/  @!P1 IADD3 R5, R5, 0x1, RZ ;  /* 0x0000000105059810 */ /* 0x000fe40007ffe0ff */
[----:B------:R-:W-:Y:S02]  /*01e0*/  ISETP.NE.AND P1, PT, R0, RZ, PT ;  /* 0x000000ff0000720c */ /* 0x000fe40003f25270 */
[----:B------:R-:W-:Y:S02]  /*01f0*/  ISETP.GE.U32.AND P0, PT, R2, R7, PT ;  /* 0x000000070200720c */ /* 0x000fe40003f06070 */
[----:B------:R-:W-:-:S04]  /*0200*/  LOP3.LUT R2, R3, R0, RZ, 0x3c, !PT ;  /* 0x0000000003027212 */ /* 0x000fc800078e3cff */
[----:B------:R-:W-:Y:S02]  /*0210*/  ISETP.GE.AND P2, PT, R2, RZ, PT ;  /* 0x000000ff0200720c */ /* 0x000fe40003f46270 */
[----:B------:R-:W-:-:S04]  /*0220*/  MOV R2, c[0x0][0x178] ;  /* 0x00005e0000027a02 */ /* 0x000fc80000000f00 */
[----:B------:R-:W-:Y:S02]  /*0230*/  IADD3 R2, R2, 0x1ff, RZ ;  /* 0x000001ff02027810 */ /* 0x000fe40007ffe0ff */
[----:B------:R-:W-:-:S05]  /*0240*/  @P0 IADD3 R5, R5, 0x1, RZ ;  /* 0x0000000105050810 */ /* 0x000fca0007ffe0ff */
[----:B------:R-:W-:Y:S01]  /*0250*/  IMAD.MOV.U32 R4, RZ, RZ, R5 ;  /* 0x000000ffff047224 */ /* 0x000fe200078e0005 */
[----:B------:R-:W-:-:S03]  /*0260*/  SHF.R.S32.HI R5, RZ, 0x1f, R2 ;  /* 0x0000001fff057819 */ /* 0x000fc60000011402 */
[----:B------:R-:W-:Y:S01]  /*0270*/  @!P2 IMAD.MOV R4, RZ, RZ, -R4 ;  /* 0x000000ffff04a224 */ /* 0x000fe200078e0a04 */
[----:B------:R-:W-:Y:S02]  /*0280*/  @!P1 LOP3.LUT R4, RZ, R0, RZ, 0x33, !PT ;  /* 0x00000000ff049212 */ /* 0x000fe400078e33ff */
[----:B------:R-:W-:-:S03]  /*0290*/  LEA.HI R5, R5, R2, RZ, 0x9 ;  /* 0x0000000205057211 */ /* 0x000fc600078f48ff */
[----:B------:R-:W-:Y:S02]  /*02a0*/  IMAD.SHL.U32 R2, R4, 0x8, RZ ;  /* 0x0000000804027824 */ /* 0x000fe400078e00ff */
[----:B------:R-:W-:-:S03]  /*02b0*/  IMAD.MOV R4, RZ, RZ, -R4 ;  /* 0x000000ffff047224 */ /* 0x000fc600078e0a04 */
[----:B------:R-:W-:Y:S01]  /*02c0*/  LEA.HI.SX32 R5, R5, -R2, 0x17 ;  /* 0x8000000205057211 */ /* 0x000fe200078fbaff */
[----:B------:R-:W-:Y:S02]  /*02d0*/  IMAD R13, R0, R4, R3 ;  /* 0x00000004000d7224 */ /* 0x000fe400078e0203 */
[----:B------:R-:W-:Y:S01]  /*02e0*/  IMAD.MOV.U32 R4, RZ, RZ, RZ ;  /* 0x000000ffff047224 */ /* 0x000fe200078e00ff */
[----:B------:R-:W-:Y:S02]  /*02f0*/  IMNMX R6, R5, 0x8, PT ;  /* 0x0000000805067817 */ /* 0x000fe40003800200 */
[----:B------:R-:W-:Y:S02]  /*0300*/  IABS R11, R13 ;  /* 0x0000000d000b7213 */ /* 0x000fe40000000000 */
[----:B------:R-:W-:-:S04]  /*0310*/  IABS R9, R6 ;  /* 0x0000000600097213 */ /* 0x000fc80000000000 */
[----:B------:R-:W0:Y:S08]  /*0320*/  I2F.RP R7, R9 ;  /* 0x0000000900077306 */ /* 0x000e300000209400 */
[----:B0-----:R-:W0:Y:S02]  /*0330*/  MUFU.RCP R7, R7 ;  /* 0x0000000700077308 */ /* 0x001e240000001000 */
[----:B0-----:R-:W-:Y:S01]  /*0340*/  IADD3 R5, R7, 0xffffffe, RZ ;  /* 0x0ffffffe07057810 */ /* 0x001fe20007ffe0ff */
[----:B------:R-:W-:-:S05]  /*0350*/  IMAD.MOV.U32 R7, RZ, RZ, c[0x0][0x180] ;  /* 0x00006000ff077624 */ /* 0x000fca00078e00ff */
[----:B------:R-:W0:Y:S01]  /*0360*/  F2I.FTZ.U32.TRUNC.NTZ R5, R5 ;  /* 0x0000000500057305 */ /* 0x000e22000021f000 */
[----:B------:R-:W-:Y:S01]  /*0370*/  IADD3 R7, R7, 0x3f, RZ ;  /* 0x0000003f07077810 */ /* 0x000fe20007ffe0ff */
[----:B0-----:R-:W-:-:S04]  /*0380*/  IMAD.MOV R8, RZ, RZ, -R5 ;  /* 0x000000ffff087224 */ /* 0x001fc800078e0a05 */
[----:B------:R-:W-:-:S04]  /*0390*/  IMAD.MOV.U32 R0, RZ, RZ, R8 ;  /* 0x000000ffff007224 */ /* 0x000fc800078e0008 */
[----:B------:R-:W-:Y:S01]  /*03a0*/  IMAD R3, R0, R9, RZ ;  /* 0x0000000900037224 */ /* 0x000fe200078e02ff */
[----:B------:R-:W-:-:S03]  /*03b0*/  IABS R0, R6 ;  /* 0x0000000600007213 */ /* 0x000fc60000000000 */
[----:B------:R-:W-:-:S04]  /*03c0*/  IMAD.HI.U32 R4, R5, R3, R4 ;  /* 0x0000000305047227 */ /* 0x000fc800078e0004 */
[----:B------:R-:W-:Y:S02]  /*03d0*/  IMAD.MOV R0, RZ, RZ, -R0 ;  /* 0x000000ffff007224 */ /* 0x000fe400078e0a00 */
[----:B------:R-:W-:-:S04]  /*03e0*/  IMAD.HI.U32 R4, R4, R11, RZ ;  /* 0x0000000b04047227 */ /* 0x000fc800078e00ff */
[----:B------:R-:W-:-:S05]  /*03f0*/  IMAD R0, R4, R0, R11 ;  /* 0x0000000004007224 */ /* 0x000fca00078e020b */
[----:B------:R-:W-:-:S13]  /*0400*/  ISETP.GT.U32.AND P1, PT, R9, R0, PT ;  /* 0x000000000900720c */ /* 0x000fda0003f24070 */
[-C--:B------:R-:W-:Y:S02]  /*0410*/  @!P1 IADD3 R0, R0, -R9.reuse, RZ ;  /* 0x8000000900009210 */ /* 0x080fe40007ffe0ff */
[----:B------:R-:W-:Y:S02]  /*0420*/  @!P1 IADD3 R4, R4, 0x1, RZ ;  /* 0x0000000104049810 */ /* 0x000fe40007ffe0ff */
[----:B------:R-:W-:Y:S02]  /*0430*/  ISETP.GE.U32.AND P0, PT, R0, R9, PT ;  /* 0x000000090000720c */ /* 0x000fe40003f06070 */
[----:B------:R-:W-:Y:S02]  /*0440*/  LOP3.LUT R0, R13, R6, RZ, 0x3c, !PT ;  /* 0x000000060d007212 */ /* 0x000fe400078e3cff */
[----:B------:R-:W-:Y:S02]  /*0450*/  ISETP.NE.AND P1, PT, R6, RZ, PT ;  /* 0x000000ff0600720c */ /* 0x000fe40003f25270 */
[----:B------:R-:W-:Y:S01]  /*0460*/  ISETP.GE.AND P2, PT, R0, RZ, PT ;  /* 0x000000ff0000720c */ /* 0x000fe20003f46270 */
[----:B------:R-:W-:-:S06]  /*0470*/  IMAD.MOV.U32 R0, RZ, RZ, c[0x0][0x180] ;  /* 0x00006000ff007624 */ /* 0x000fcc00078e00ff */
[----:B------:R-:W-:Y:S02]  /*0480*/  @P0 IADD3 R4, R4, 0x1, RZ ;  /* 0x0000000104040810 */ /* 0x000fe40007ffe0ff */
[----:B------:R-:W-:-:S04]  /*0490*/  ISETP.GT.AND P0, PT, R7, 0x3f, PT ;  /* 0x0000003f0700780c */ /* 0x000fc80003f04270 */
[----:B------:R-:W-:Y:S01]  /*04a0*/  @!P2 IMAD.MOV R4, RZ, RZ, -R4 ;  /* 0x000000ffff04a224 */ /* 0x000fe200078e0a04 */
[----:B------:R-:W-:-:S05]  /*04b0*/  @!P1 LOP3.LUT R4, RZ, R6, RZ, 0x33, !PT ;  /* 0x00000006ff049212 */ /* 0x000fca00078e33ff */
[----:B------:R-:W-:Y:S02]  /*04c0*/  IMAD.MOV R3, RZ, RZ, -R4 ;  /* 0x000000ffff037224 */ /* 0x000fe400078e0a04 */
[----:B------:R-:W-:Y:S02]  /*04d0*/  IMAD.SHL.U32 R24, R4, 0x10, RZ ;  /* 0x0000001004187824 */ /* 0x000fe400078e00ff */
[----:B------:R-:W-:-:S04]  /*04e0*/  IMAD R3, R6, R3, R13 ;  /* 0x0000000306037224 */ /* 0x000fc800078e020d */
[----:B------:R-:W-:-:S04]  /*04f0*/  IMAD.IADD R3, R2, 0x1, R3 ;  /* 0x0000000102037824 */ /* 0x000fc800078e0203 */
[----:B------:R-:W-:-:S05]  /*0500*/  IMAD R23, R3, 0x200, R20 ;  /* 0x0000020003177824 */ /* 0x000fca00078e0214 */
[----:B------:R-:W-:Y:S01]  /*0510*/  IADD3 R22, R23, 0x100, RZ ;  /* 0x0000010017167810 */ /* 0x000fe20007ffe0ff */
[----:B------:R0:W-:Y:S04]  /*0520*/  STL [R1+0x64c], R23 ;  /* 0x00064c1701007387 */ /* 0x0001e80000100800 */
[----:B------:R0:W-:Y:S04]  /*0530*/  STL [R1+0x650], R24 ;  /* 0x0006501801007387 */ /* 0x0001e80000100800 */
[----:B------:R0:W-:Y:S01]  /*0540*/  STL [R1+0x654], R22 ;  /* 0x0006541601007387 */ /* 0x0001e20000100800 */
[----:B------:R-:W-:Y:S05]  /*0550*/  @P0 BRA `(.L_x_0) ;  /* 0x000000b000000947 */ /* 0x000fea0003800000 */
[----:B------:R-:W-:Y:S01]  /*0560*/  IMAD.SHL.U32 R0, R21, 0x200, RZ ;  /* 0x0000020015007824 */ /* 0x000fe200078e00ff */
[----:B------:R-:W-:Y:S01]  /*0570*/  CS2R R16, SRZ ;  /* 0x0000000000107805 */ /* 0x000fe2000001ff00 */
[----:B------:R-:W-:Y:S01]  /*0580*/  CS2R R18, SRZ ;  /* 0x0000000000127805 */ /* 0x000fe2000001ff00 */
[----:B------:R-:W-:Y:S01]  /*0590*/  CS2R R12, SRZ ;  /* 0x00000000000c7805 */ /* 0x000fe2000001ff00 */
[----:B------:R-:W-:Y:S01]  /*05a0*/  CS2R R14, SRZ ;  /* 0x00000000000e7805 */ /* 0x000fe2000001ff00 */
[----:B------:R1:W-:Y:S01]  /*05b0*/  STL [R1+0x684], R0 ;  /* 0x0006840001007387 */ /* 0x0003e20000100800 */
[----:B------:R-:W-:Y:S01]  /*05c0*/  CS2R R8, SRZ ;  /* 0x0000000000087805 */ /* 0x000fe2000001ff00 */
[----:B------:R-:W-:Y:S01]  /*05d0*/  CS2R R10, SRZ ;  /* 0x00000000000a7805 */ /* 0x000fe2000001ff00 */
[----:B------:R-:W-:Y:S01]  /*05e0*/  CS2R R4, SRZ ;  /* 0x0000000000047805 */ /* 0x000fe2000001ff00 */
[----:B------:R-:W-:Y:S01]  /*05f0*/  CS2R R6, SRZ ;  /* 0x0000000000067805 */ /* 0x000fe2000001ff00 */
[----:B------:R-:W-:Y:S05]  /*0600*/  BRA `(.L_x_1) ;  /* 0x00009be000007947 */ /* 0x000fea0003800000 */
.L_x_0:
[----:B------:R-:W-:Y:S01]  /*0610*/  IABS R3, c[0x0][0x178] ;  /* 0x00005e0000037a13 */ /* 0x000fe20000000000 */
[----:B------:R-:W-:Y:S01]  /*0620*/  IMAD.SHL.U32 R28, R20, 0x2, RZ ;  /* 0x00000002141c7824 */ /* 0x000fe200078e00ff */
[----:B------:R-:W-:-:S02]  /*0630*/  IABS R2, c[0x0][0x17c] ;  /* 0x00005f0000027a13 */ /* 0x000fc40000000000 */
[----:B------:R-:W1:Y:S01]  /*0640*/  I2F.RP R6, R3 ;  /* 0x0000000300067306 */ /* 0x000e620000209400 */
[----:B------:R-:W-:Y:S02]  /*0650*/  IABS R13, R23 ;  /* 0x00000017000d7213 */ /* 0x000fe40000000000 */
[----:B------:R-:W-:-:S05]  /*0660*/  IABS R14, R22 ;  /* 0x00000016000e7213 */ /* 0x000fca0000000000 */
[----:B------:R-:W2:Y:S08]  /*0670*/  I2F.RP R10, R2 ;  /* 0x00000002000a7306 */ /* 0x000eb00000209400 */
[----:B-1----:R-:W1:Y:S08]  /*0680*/  MUFU.RCP R6, R6 ;  /* 0x0000000600067308 */ /* 0x002e700000001000 */
[----:B--2---:R-:W2:Y:S01]  /*0690*/  MUFU.RCP R10, R10 ;  /* 0x0000000a000a7308 */ /* 0x004ea20000001000 */
[----:B-1----:R-:W-:-:S02]  /*06a0*/  IADD3 R4, R6, 0xffffffe, RZ ;  /* 0x0ffffffe06047810 */ /* 0x002fc40007ffe0ff */
[----:B------:R-:W-:-:S05]  /*06b0*/  SHF.R.U32.HI R6, RZ, 0x6, R21 ;  /* 0x00000006ff067819 */ /* 0x000fca0000011615 */
[----:B------:R1:W3:Y:S01]  /*06c0*/  F2I.FTZ.U32.TRUNC.NTZ R5, R4 ;  /* 0x0000000400057305 */ /* 0x0002e2000021f000 */
[----:B------:R-:W-:Y:S02]  /*06d0*/  SGXT.U32 R6, R6, 0x2 ;  /* 0x000000020606781a */ /* 0x000fe40000000000 */
[----:B--2---:R-:W-:-:S05]  /*06e0*/  IADD3 R8, R10, 0xffffffe, RZ ;  /* 0x0ffffffe0a087810 */ /* 0x004fca0007ffe0ff */
[----:B------:R2:W4:Y:S01]  /*06f0*/  F2I.FTZ.U32.TRUNC.NTZ R9, R8 ;  /* 0x0000000800097305 */ /* 0x000522000021f000 */
[----:B-1----:R-:W-:Y:S01]  /*0700*/  IMAD.MOV.U32 R4, RZ, RZ, RZ ;  /* 0x000000ffff047224 */ /* 0x002fe200078e00ff */
[----:B---3--:R-:W-:Y:S01]  /*0710*/  IADD3 R12, RZ, -R5, RZ ;  /* 0x80000005ff0c7210 */ /* 0x008fe20007ffe0ff */
[----:B--2---:R-:W-:-:S04]  /*0720*/  IMAD.MOV.U32 R8, RZ, RZ, RZ ;  /* 0x000000ffff087224 */ /* 0x004fc800078e00ff */
[----:B------:R-:W-:Y:S02]  /*0730*/  IMAD R11, R12, R3, RZ ;  /* 0x000000030c0b7224 */ /* 0x000fe400078e02ff */
[----:B------:R-:W-:Y:S02]  /*0740*/  IMAD.MOV.U32 R12, RZ, RZ, R13 ;  /* 0x000000ffff0c7224 */ /* 0x000fe400078e000d */
[----:B------:R-:W-:-:S04]  /*0750*/  IMAD.HI.U32 R5, R5, R11, R4 ;  /* 0x0000000b05057227 */ /* 0x000fc800078e0004 */
[----:B----4-:R-:W-:Y:S02]  /*0760*/  IMAD.MOV R13, RZ, RZ, -R9 ;  /* 0x000000ffff0d7224 */ /* 0x010fe400078e0a09 */
[----:B------:R-:W-:-:S04]  /*0770*/  IMAD.HI.U32 R4, R5, R12, RZ ;  /* 0x0000000c05047227 */ /* 0x000fc800078e00ff */
[----:B------:R-:W-:Y:S02]  /*0780*/  IMAD R13, R13, R2, RZ ;  /* 0x000000020d0d7224 */ /* 0x000fe400078e02ff */
[----:B------:R-:W-:Y:S01]  /*0790*/  IMAD.MOV R11, RZ, RZ, -R4 ;  /* 0x000000ffff0b7224 */ /* 0x000fe200078e0a04 */
[----:B------:R-:W-:Y:S01]  /*07a0*/  LOP3.LUT R4, R24, R6, RZ, 0xfc, !PT ;  /* 0x0000000618047212 */ /* 0x000fe200078efcff */
[----:B------:R-:W-:-:S03]  /*07b0*/  IMAD.HI.U32 R10, R9, R13, R8 ;  /* 0x0000000d090a7227 */ /* 0x000fc600078e0008 */
[C---:B------:R-:W-:Y:S01]  /*07c0*/  LOP3.LUT R15, R4.reuse, 0xc, RZ, 0xfc, !PT ;  /* 0x0000000c040f7812 */ /* 0x040fe200078efcff */
[----:B------:R-:W-:Y:S01]  /*07d0*/  IMAD.MOV.U32 R8, RZ, RZ, R14 ;  /* 0x000000ffff087224 */ /* 0x000fe200078e000e */
[C---:B------:R-:W-:Y:S01]  /*07e0*/  LOP3.LUT R14, R4.reuse, 0x4, RZ, 0xfc, !PT ;  /* 0x00000004040e7812 */ /* 0x040fe200078efcff */
[----:B------:R-:W-:Y:S01]  /*07f0*/  IMAD R6, R3, R11, R12 ;  /* 0x0000000b03067224 */ /* 0x000fe200078e020c */
[----:B------:R-:W-:Y:S01]  /*0800*/  LOP3.LUT R12, R4, 0x8, RZ, 0xfc, !PT ;  /* 0x00000008040c7812 */ /* 0x000fe200078efcff */
[----:B------:R-:W-:Y:S01]  /*0810*/  IMAD.HI.U32 R5, R5, R8, RZ ;  /* 0x0000000805057227 */ /* 0x000fe200078e00ff */
[----:B------:R-:W-:Y:S02]  /*0820*/  IABS R9, R15 ;  /* 0x0000000f00097213 */ /* 0x000fe40000000000 */
[----:B------:R-:W-:Y:S01]  /*0830*/  IABS R11, R12 ;  /* 0x0000000c000b7213 */ /* 0x000fe20000000000 */
[----:B------:R-:W-:Y:S01]  /*0840*/  IMAD.MOV R16, RZ, RZ, -R5 ;  /* 0x000000ffff107224 */ /* 0x000fe200078e0a05 */
[----:B------:R-:W-:Y:S01]  /*0850*/  IABS R13, R14 ;  /* 0x0000000e000d7213 */ /* 0x000fe20000000000 */
[----:B------:R-:W-:Y:S01]  /*0860*/  IMAD.MOV.U32 R5, RZ, RZ, R9 ;  /* 0x000000ffff057224 */ /* 0x000fe200078e0009 */
[----:B------:R-:W-:Y:S01]  /*0870*/  IABS R17, R4 ;  /* 0x0000000400117213 */ /* 0x000fe20000000000 */
[C---:B------:R-:W-:Y:S01]  /*0880*/  IMAD R8, R3.reuse, R16, R8 ;  /* 0x0000001003087224 */ /* 0x040fe200078e0208 */
[----:B------:R-:W-:Y:S01]  /*0890*/  MOV R9, R11 ;  /* 0x0000000b00097202 */ /* 0x000fe20000000f00 */
[----:B------:R-:W-:Y:S01]  /*08a0*/  IMAD.HI.U32 R16, R10, R5, RZ ;  /* 0x000000050a107227 */ /* 0x000fe200078e00ff */
[----:B------:R-:W-:-:S02]  /*08b0*/  ISETP.GT.U32.AND P0, PT, R3, R6, PT ;  /* 0x000000060300720c */ /* 0x000fc40003f04070 */
[----:B------:R-:W-:Y:S01]  /*08c0*/  ISETP.GT.U32.AND P1, PT, R3, R8, PT ;  /* 0x000000080300720c */ /* 0x000fe20003f24070 */
[----:B------:R-:W-:Y:S02]  /*08d0*/  IMAD.MOV.U32 R11, RZ, RZ, R13 ;  /* 0x000000ffff0b7224 */ /* 0x000fe400078e000d */
[----:B------:R-:W-:Y:S02]  /*08e0*/  IMAD.MOV.U32 R13, RZ, RZ, R17 ;  /* 0x000000ffff0d7224 */ /* 0x000fe400078e0011 */
[----:B------:R-:W-:-:S04]  /*08f0*/  IMAD.HI.U32 R17, R10, R9, RZ ;  /* 0x000000090a117227 */ /* 0x000fc800078e00ff */
[----:B------:R-:W-:Y:S02]  /*0900*/  IMAD.MOV R16, RZ, RZ, -R16 ;  /* 0x000000ffff107224 */ /* 0x000fe400078e0a10 */
[----:B------:R-:W-:Y:S02]  /*0910*/  IMAD.MOV R17, RZ, RZ, -R17 ;  /* 0x000000ffff117224 */ /* 0x000fe400078e0a11 */
[----:B------:R-:W-:Y:S01]  /*0920*/  IMAD R5, R2, R16, R5 ;  /* 0x0000001002057224 */ /* 0x000fe200078e0205 */
[----:B------:R-:W-:Y:S01]  /*0930*/  @!P1 IADD3 R8, R8, -R3, RZ ;  /* 0x8000000308089210 */ /* 0x000fe20007ffe0ff */
[----:B------:R-:W-:Y:S01]  /*0940*/  IMAD.HI.U32 R18, R10, R11, RZ ;  /* 0x0000000b0a127227 */ /* 0x000fe200078e00ff */
[----:B------:R-:W-:Y:S02]  /*0950*/  LOP3.LUT R16, R21, 0x7, RZ, 0xc0, !PT ;  /* 0x0000000715107812 */ /* 0x000fe400078ec0ff */
[----:B------:R-:W-:Y:S01]  /*0960*/  ISETP.GT.U32.AND P1, PT, R2, R5, PT ;  /* 0x000000050200720c */ /* 0x000fe20003f24070 */
[----:B------:R-:W-:Y:S01]  /*0970*/  IMAD.HI.U32 R10, R10, R13, RZ ;  /* 0x0000000d0a0a7227 */ /* 0x000fe200078e00ff */
[----:B------:R-:W-:-:S03]  /*0980*/  ISETP.GT.U32.AND P5, PT, R3, R8, PT ;  /* 0x000000080300720c */ /* 0x000fc60003fa4070 */
[----:B------:R-:W-:Y:S02]  /*0990*/  IMAD R9, R2, R17, R9 ;  /* 0x0000001102097224 */ /* 0x000fe400078e0209 */
[----:B------:R-:W-:Y:S01]  /*09a0*/  @!P0 IMAD.IADD R6, R6, 0x1, -R3 ;  /* 0x0000000106068824 */ /* 0x000fe200078e0a03 */
[----:B------:R-:W-:Y:S01]  /*09b0*/  ISETP.GE.AND P0, PT, R4, RZ, PT ;  /* 0x000000ff0400720c */ /* 0x000fe20003f06270 */
[----:B------:R-:W-:Y:S01]  /*09c0*/  IMAD.MOV R18, RZ, RZ, -R18 ;  /* 0x000000ffff127224 */ /* 0x000fe200078e0a12 */
[C---:B------:R-:W-:Y:S01]  /*09d0*/  ISETP.GT.U32.AND P2, PT, R2.reuse, R9, PT ;  /* 0x000000090200720c */ /* 0x040fe20003f44070 */
[----:B------:R-:W-:Y:S01]  /*09e0*/  IMAD.MOV R10, RZ, RZ, -R10 ;  /* 0x000000ffff0a7224 */ /* 0x000fe200078e0a0a */
[----:B------:R-:W-:Y:S01]  /*09f0*/  ISETP.GT.U32.AND P6, PT, R3, R6, PT ;  /* 0x000000060300720c */ /* 0x000fe20003fc4070 */
[C---:B------:R-:W-:Y:S01]  /*0a00*/  IMAD R11, R2.reuse, R18, R11 ;  /* 0x00000012020b7224 */ /* 0x040fe200078e020b */
[----:B------:R-:W-:Y:S01]  /*0a10*/  LOP3.LUT R4, RZ, c[0x0][0x17c], RZ, 0x33, !PT ;  /* 0x00005f00ff047a12 */ /* 0x000fe200078e33ff */
[C---:B------:R-:W-:Y:S01]  /*0a20*/  IMAD R13, R2.reuse, R10, R13 ;  /* 0x0000000a020d7224 */ /* 0x040fe200078e020d */
[----:B------:R-:W-:Y:S01]  /*0a30*/  SHF.R.S32.HI R10, RZ, 0x1f, R7 ;  /* 0x0000001fff0a7819 */ /* 0x000fe20000011407 */
[--C-:B------:R-:W-:Y:S01]  /*0a40*/  @!P1 IMAD.IADD R5, R5, 0x1, -R2.reuse ;  /* 0x0000000105059824 */ /* 0x100fe200078e0a02 */
[----:B------:R-:W-:Y:S01]  /*0a50*/  ISETP.GT.U32.AND P3, PT, R2, R11, PT ;  /* 0x0000000b0200720c */ /* 0x000fe20003f64070 */
[--C-:B------:R-:W-:Y:S01]  /*0a60*/  @!P5 IMAD.IADD R8, R8, 0x1, -R3.reuse ;  /* 0x000000010808d824 */ /* 0x100fe200078e0a03 */
[----:B------:R-:W-:Y:S01]  /*0a70*/  ISETP.GT.U32.AND P4, PT, R2, R13, PT ;  /* 0x0000000d0200720c */ /* 0x000fe20003f84070 */
[----:B------:R-:W-:Y:S01]  /*0a80*/  IMAD R19, R16, 0x410, RZ ;  /* 0x0000041010137824 */ /* 0x000fe200078e02ff */
[----:B------:R-:W-:Y:S01]  /*0a90*/  ISETP.GE.AND P1, PT, R22, RZ, PT ;  /* 0x000000ff1600720c */ /* 0x000fe20003f26270 */
[----:B------:R-:W-:Y:S01]  /*0aa0*/  @!P2 IMAD.IADD R9, R9, 0x1, -R2 ;  /* 0x000000010909a824 */ /* 0x000fe200078e0a02 */
[----:B------:R-:W-:Y:S01]  /*0ab0*/  ISETP.GT.U32.AND P2, PT, R2, R5, PT ;  /* 0x000000050200720c */ /* 0x000fe20003f44070 */
[----:B------:R-:W-:Y:S01]  /*0ac0*/  @!P6 IMAD.IADD R6, R6, 0x1, -R3 ;  /* 0x000000010606e824 */ /* 0x000fe200078e0a03 */
[----:B------:R-:W-:Y:S01]  /*0ad0*/  ISETP.GE.AND P6, PT, R23, RZ, PT ;  /* 0x000000ff1700720c */ /* 0x000fe20003fc6270 */
[----:B------:R-:W-:Y:S01]  /*0ae0*/  IMAD.SHL.U32 R17, R21, 0x2, RZ ;  /* 0x0000000215117824 */ /* 0x000fe200078e00ff */
[----:B------:R-:W-:Y:S01]  /*0af0*/  LEA.HI R7, R10, R7, RZ, 0x6 ;  /* 0x000000070a077211 */ /* 0x000fe200078f30ff */
[----:B------:R-:W-:-:S02]  /*0b00*/  IMAD R16, R16, 0x90, RZ ;  /* 0x0000009010107824 */ /* 0x000fc400078e02ff */
[--C-:B------:R-:W-:Y:S01]  /*0b10*/  @!P3 IMAD.IADD R11, R11, 0x1, -R2.reuse ;  /* 0x000000010b0bb824 */ /* 0x100fe200078e0a02 */
[----:B------:R-:W-:Y:S01]  /*0b20*/  ISETP.GT.U32.AND P3, PT, R2, R9, PT ;  /* 0x000000090200720c */ /* 0x000fe20003f64070 */
[--C-:B------:R-:W-:Y:S01]  /*0b30*/  @!P4 IMAD.IADD R13, R13, 0x1, -R2.reuse ;  /* 0x000000010d0dc824 */ /* 0x100fe200078e0a02 */
[----:B------:R-:W-:Y:S01]  /*0b40*/  LOP3.LUT R10, R16, 0x30, R17, 0x78, !PT ;  /* 0x00000030100a7812 */ /* 0x000fe200078e7811 */
[----:B------:R-:W-:Y:S01]  /*0b50*/  IMAD.SHL.U32 R3, R21, 0x200, RZ ;  /* 0x0000020015037824 */ /* 0x000fe200078e00ff */
[C---:B------:R-:W-:Y:S01]  /*0b60*/  ISETP.GT.U32.AND P4, PT, R2.reuse, R11, PT ;  /* 0x0000000b0200720c */ /* 0x040fe20003f84070 */
[----:B------:R-:W-:Y:S01]  /*0b70*/  @!P2 IMAD.IADD R5, R5, 0x1, -R2 ;  /* 0x000000010505a824 */ /* 0x000fe200078e0a02 */
[----:B------:R-:W-:Y:S01]  /*0b80*/  ISETP.GT.U32.AND P5, PT, R2, R13, PT ;  /* 0x0000000d0200720c */ /* 0x000fe20003fa4070 */
[----:B------:R-:W-:Y:S01]  /*0b90*/  @!P6 IMAD.MOV R6, RZ, RZ, -R6 ;  /* 0x000000ffff06e224 */ /* 0x000fe200078e0a06 */
[----:B------:R-:W-:Y:S01]  /*0ba0*/  @!P1 IADD3 R8, -R8, RZ, RZ ;  /* 0x000000ff08089210 */ /* 0x000fe20007ffe1ff */
[----:B------:R-:W-:Y:S01]  /*0bb0*/  STL [R1+0x648], R10 ;  /* 0x0006480a01007387 */ /* 0x000fe20000100800 */
[----:B------:R-:W-:-:S02]  /*0bc0*/  ISETP.GE.AND P6, PT, R15, RZ, PT ;  /* 0x000000ff0f00720c */ /* 0x000fc40003fc6270 */
[----:B------:R-:W-:Y:S01]  /*0bd0*/  ISETP.GE.AND P1, PT, R12, RZ, PT ;  /* 0x000000ff0c00720c */ /* 0x000fe20003f26270 */
[----:B------:R1:W-:Y:S01]  /*0be0*/  STL [R1+0x684], R3 ;  /* 0x0006840301007387 */ /* 0x0003e20000100800 */
[----:B------:R-:W-:Y:S01]  /*0bf0*/  ISETP.GE.AND P2, PT, R14, RZ, PT ;  /* 0x000000ff0e00720c */ /* 0x000fe20003f46270 */
[--C-:B------:R-:W-:Y:S01]  /*0c00*/  @!P3 IMAD.IADD R9, R9, 0x1, -R2.reuse ;  /* 0x000000010909b824 */ /* 0x100fe200078e0a02 */
[----:B------:R-:W-:Y:S01]  /*0c10*/  LOP3.LUT R18, R17, 0x10, RZ, 0xc0, !PT ;  /* 0x0000001011127812 */ /* 0x000fe200078ec0ff */
[--C-:B------:R-:W-:Y:S01]  /*0c20*/  @!P4 IMAD.IADD R11, R11, 0x1, -R2.reuse ;  /* 0x000000010b0bc824 */ /* 0x100fe200078e0a02 */
[----:B------:R-:W-:Y:S01]  /*0c30*/  LOP3.LUT R29, R3, 0x2000, RZ, 0xc0, !PT ;  /* 0x00002000031d7812 */ /* 0x000fe200078ec0ff */
[----:B------:R-:W-:Y:S01]  /*0c40*/  @!P5 IMAD.IADD R13, R13, 0x1, -R2 ;  /* 0x000000010d0dd824 */ /* 0x000fe200078e0a02 */
[----:B------:R-:W-:Y:S02]  /*0c50*/  ISETP.NE.AND P3, PT, RZ, c[0x0][0x178], PT ;  /* 0x00005e00ff007a0c */ /* 0x000fe40003f65270 */
[----:B------:R-:W-:Y:S01]  /*0c60*/  LOP3.LUT R18, R18, 0xe0, R21, 0xf8, !PT ;  /* 0x000000e012127812 */ /* 0x000fe200078ef815 */
[----:B------:R-:W-:Y:S01]  /*0c70*/  @!P6 IMAD.MOV R5, RZ, RZ, -R5 ;  /* 0x000000ffff05e224 */ /* 0x000fe200078e0a05 */
[----:B-1----:R-:W-:Y:S01]  /*0c80*/  LOP3.LUT R3, RZ, c[0x0][0x178], RZ, 0x33, !PT ;  /* 0x00005e00ff037a12 */ /* 0x002fe200078e33ff */
[----:B------:R-:W-:Y:S01]  /*0c90*/  @!P1 IMAD.MOV R9, RZ, RZ, -R9 ;  /* 0x000000ffff099224 */ /* 0x000fe200078e0a09 */
[----:B------:R-:W-:Y:S01]  /*0ca0*/  LOP3.LUT R18, R19, R18, RZ, 0x3c, !PT ;  /* 0x0000001213127212 */ /* 0x000fe200078e3cff */
[----:B------:R-:W-:Y:S01]  /*0cb0*/  @!P2 IMAD.MOV R11, RZ, RZ, -R11 ;  /* 0x000000ffff0ba224 */ /* 0x000fe200078e0a0b */
[C---:B------:R-:W-:Y:S01]  /*0cc0*/  SEL R2, R3.reuse, R6, !P3 ;  /* 0x0000000603027207 */ /* 0x040fe20005800000 */
[----:B------:R-:W-:Y:S01]  /*0cd0*/  IMAD.MOV.U32 R6, RZ, RZ, c[0x0][0x188] ;  /* 0x00006200ff067624 */ /* 0x000fe200078e00ff */
[----:B------:R-:W-:Y:S01]  /*0ce0*/  SEL R3, R3, R8, !P3 ;  /* 0x0000000803037207 */ /* 0x000fe20005800000 */
[----:B------:R-:W-:Y:S01]  /*0cf0*/  IMAD.IADD R29, R29, 0x1, R18 ;  /* 0x000000011d1d7824 */ /* 0x000fe200078e0212 */
[----:B------:R-:W-:Y:S01]  /*0d00*/  ISETP.NE.AND P3, PT, RZ, c[0x0][0x17c], PT ;  /* 0x00005f00ff007a0c */ /* 0x000fe20003f65270 */
[----:B------:R-:W-:Y:S01]  /*0d10*/  IMAD R2, R2, c[0x0][0x184], RZ ;  /* 0x0000610002027a24 */ /* 0x000fe200078e02ff */
[----:B------:R-:W-:Y:S01]  /*0d20*/  @!P0 IADD3 R13, -R13, RZ, RZ ;  /* 0x000000ff0d0d8210 */ /* 0x000fe20007ffe1ff */
[----:B------:R-:W-:Y:S01]  /*0d30*/  IMAD R3, R3, c[0x0][0x184], RZ ;  /* 0x0000610003037a24 */ /* 0x000fe200078e02ff */
[----:B------:R-:W-:Y:S01]  /*0d40*/  SEL R8, R4, R5, !P3 ;  /* 0x0000000504087207 */ /* 0x000fe20005800000 */
[----:B------:R-:W-:Y:S01]  /*0d50*/  IMAD R14, R6, 0x3d, RZ ;  /* 0x0000003d060e7824 */ /* 0x000fe200078e02ff */
[----:B------:R-:W-:Y:S01]  /*0d60*/  SEL R9, R4, R9, !P3 ;  /* 0x0000000904097207 */ /* 0x000fe20005800000 */
[----:B------:R-:W-:Y:S01]  /*0d70*/  IMAD R15, R6, 0x3c, RZ ;  /* 0x0000003c060f7824 */ /* 0x000fe200078e02ff */
[----:B------:R-:W-:Y:S01]  /*0d80*/  SEL R10, R4, R11, !P3 ;  /* 0x0000000b040a7207 */ /* 0x000fe20005800000 */
[----:B------:R-:W-:Y:S01]  /*0d90*/  IMAD R16, R6, 0x3b, RZ ;  /* 0x0000003b06107824 */ /* 0x000fe200078e02ff */
[----:B------:R-:W-:Y:S01]  /*0da0*/  SEL R11, R4, R13, !P3 ;  /* 0x0000000d040b7207 */ /* 0x000fe20005800000 */
[----:B------:R1:W-:Y:S01]  /*0db0*/  STL.64 [R1+0x698], R8 ;  /* 0x0006980801007387 */ /* 0x0003e20000100a00 */
[----:B------:R-:W-:Y:S01]  /*0dc0*/  SHF.R.S32.HI R5, RZ, 0x1f, R3 ;  /* 0x0000001fff057819 */ /* 0x000fe20000011403 */
[C---:B------:R-:W-:Y:S01]  /*0dd0*/  IMAD R13, R6.reuse, 0x3e, RZ ;  /* 0x0000003e060d7824 */ /* 0x040fe200078e02ff */
[----:B------:R-:W-:Y:S01]  /*0de0*/  SHF.R.S32.HI R4, RZ, 0x1f, R2 ;  /* 0x0000001fff047819 */ /* 0x000fe20000011402 */
[----:B------:R2:W-:Y:S01]  /*0df0*/  STL.64 [R1+0x690], R10 ;  /* 0x0006900a01007387 */ /* 0x0005e20000100a00 */
[----:B------:R-:W-:Y:S01]  /*0e00*/  LOP3.LUT R12, R21, 0x3f, RZ, 0xc0, !PT ;  /* 0x0000003f150c7812 */ /* 0x000fe200078ec0ff */
[----:B------:R-:W-:-:S02]  /*0e10*/  IMAD R17, R6, 0x3a, RZ ;  /* 0x0000003a06117824 */ /* 0x000fc400078e02ff */
[----:B------:R3:W-:Y:S01]  /*0e20*/  STL.64 [R1+0x6a0], R28 ;  /* 0x0006a01c01007387 */ /* 0x0007e20000100a00 */
[----:B------:R-:W-:Y:S02]  /*0e30*/  IMAD R18, R6, 0x39, RZ ;  /* 0x0000003906127824 */ /* 0x000fe400078e02ff */
[----:B------:R-:W-:Y:S01]  /*0e40*/  IMAD R25, R12, c[0x0][0x18c], RZ ;  /* 0x000063000c197a24 */ /* 0x000fe200078e02ff */
[----:B------:R-:W-:Y:S01]  /*0e50*/  STL [R1+0xb0], RZ ;  /* 0x0000b0ff01007387 */ /* 0x000fe20000100800 */
[C---:B-1----:R-:W-:Y:S01]  /*0e60*/  SHF.L.U64.HI R9, R3.reuse, 0x1, R5 ;  /* 0x0000000103097819 */ /* 0x042fe20000010205 */
[----:B------:R-:W-:Y:S02]  /*0e70*/  IMAD.SHL.U32 R8, R3, 0x2, RZ ;  /* 0x0000000203087824 */ /* 0x000fe400078e00ff */
[----:B------:R-:W-:Y:S01]  /*0e80*/  STL [R1+0xb4], RZ ;  /* 0x0000b4ff01007387 */ /* 0x000fe20000100800 */
[C---:B--2---:R-:W-:Y:S01]  /*0e90*/  SHF.L.U64.HI R11, R2.reuse, 0x1, R4 ;  /* 0x00000001020b7819 */ /* 0x044fe20000010204 */
[----:B------:R-:W-:-:S02]  /*0ea0*/  IMAD.SHL.U32 R10, R2, 0x2, RZ ;  /* 0x00000002020a7824 */ /* 0x000fc400078e00ff */
[----:B------:R-:W-:Y:S01]  /*0eb0*/  STL [R1+0xb8], RZ ;  /* 0x0000b8ff01007387 */ /* 0x000fe20000100800 */
[C---:B---3--:R-:W-:Y:S02]  /*0ec0*/  IMAD R28, R6.reuse, 0x6, RZ ;  /* 0x00000006061c7824 */ /* 0x048fe400078e02ff */
[C---:B------:R-:W-:Y:S01]  /*0ed0*/  IMAD R29, R6.reuse, 0x7, RZ ;  /* 0x00000007061d7824 */ /* 0x040fe200078e02ff */
[----:B------:R-:W-:Y:S01]  /*0ee0*/  STL [R1+0xbc], RZ ;  /* 0x0000bcff01007387 */ /* 0x000fe20000100800 */
[C---:B------:R-:W-:Y:S02]  /*0ef0*/  IMAD.SHL.U32 R2, R6.reuse, 0x4, RZ ;  /* 0x0000000406027824 */ /* 0x040fe400078e00ff */
[C---:B------:R-:W-:Y:S01]  /*0f00*/  IMAD R3, R6.reuse, 0x3, RZ ;  /* 0x0000000306037824 */ /* 0x040fe200078e02ff */
[----:B------:R-:W-:Y:S01]  /*0f10*/  STL [R1+0xa0], RZ ;  /* 0x0000a0ff01007387 */ /* 0x000fe20000100800 */
[C---:B------:R-:W-:Y:S02]  /*0f20*/  IMAD R12, R6.reuse, 0x3f, RZ ;  /* 0x0000003f060c7824 */ /* 0x040fe400078e02ff */
[C---:B------:R-:W-:Y:S01]  /*0f30*/  IMAD R19, R6.reuse, 0x38, RZ ;  /* 0x0000003806137824 */ /* 0x040fe200078e02ff */
[----:B------:R-:W-:Y:S01]  /*0f40*/  STL [R1+0xa4], RZ ;  /* 0x0000a4ff01007387 */ /* 0x000fe20000100800 */
[----:B------:R-:W-:-:S02]  /*0f50*/  IMAD R20, R6, 0x37, RZ ;  /* 0x0000003706147824 */ /* 0x000fc400078e02ff */
[C---:B------:R-:W-:Y:S01]  /*0f60*/  IMAD R21, R6.reuse, 0x36, RZ ;  /* 0x0000003606157824 */ /* 0x040fe200078e02ff */
[----:B------:R-:W-:Y:S01]  /*0f70*/  STL [R1+0xa8], RZ ;  /* 0x0000a8ff01007387 */ /* 0x000fe20000100800 */
[C---:B0-----:R-:W-:Y:S02]  /*0f80*/  IMAD R22, R6.reuse, 0x35, RZ ;  /* 0x0000003506167824 */ /* 0x041fe400078e02ff */
        /* <DEDUP_REMOVED lines=8> */
[----:B------:R-:W-:-:S03]  /*1010*/  IMAD.SHL.U32 R4, R6, 0x2, RZ ;  /* 0x0000000206047824 */ /* 0x000fc600078e00ff */
[----:B------:R-:W-:Y:S04]  /*1020*/  STL [R1+0x98], RZ ;  /* 0x000098ff01007387 */ /* 0x000fe80000100800 */
        /* <DEDUP_REMOVED lines=9> */
[----:B------:R-:W-:Y:S04]  /*10c0*/  STL [R1+0x6a8], R28 ;  /* 0x0006a81c01007387 */ /* 0x000fe80000100800 */
[----:B------:R0:W-:Y:S04]  /*10d0*/  STL [R1+0x6ac], R29 ;  /* 0x0006ac1d01007387 */ /* 0x0001e80000100800 */
[----:B------:R-:W-:Y:S04]  /*10e0*/  STL.64 [R1+0xf0], R8 ;  /* 0x0000f00801007387 */ /* 0x000fe80000100a00 */
[----:B------:R1:W-:Y:S01]  /*10f0*/  STL.64 [R1+0x6b0], R2 ;  /* 0x0006b00201007387 */ /* 0x0003e20000100a00 */
[----:B0-----:R-:W-:-:S03]  /*1100*/  IMAD.WIDE R28, R13, 0x2, R8 ;  /* 0x000000020d1c7825 */ /* 0x001fc600078e0208 */
[----:B------:R-:W-:Y:S01]  /*1110*/  STL.64 [R1+0xe8], R10 ;  /* 0x0000e80a01007387 */ /* 0x000fe20000100a00 */
[----:B-1----:R-:W-:-:S05]  /*1120*/  IMAD.WIDE R2, R12, 0x2, R8 ;  /* 0x000000020c027825 */ /* 0x002fca00078e0208 */
[----:B------:R0:W-:Y:S04]  /*1130*/  STL.64 [R1+0x638], R2 ;  /* 0x0006380201007387 */ /* 0x0001e80000100a00 */
[----:B------:R1:W-:Y:S01]  /*1140*/  STL.64 [R1+0x628], R28 ;  /* 0x0006281c01007387 */ /* 0x0003e20000100a00 */
[----:B0-----:R-:W-:-:S04]  /*1150*/  IMAD.WIDE R2, R14, 0x2, R8 ;  /* 0x000000020e027825 */ /* 0x001fc800078e0208 */
[--C-:B-1----:R-:W-:Y:S01]  /*1160*/  IMAD.WIDE R28, R15, 0x2, R8.reuse ;  /* 0x000000020f1c7825 */ /* 0x102fe200078e0208 */
        /* <DEDUP_REMOVED lines=19> */
[C---:B-1----:R-:W-:Y:S01]  /*12a0*/  IMAD R28, R6.reuse, 0x30, RZ ;  /* 0x00000030061c7824 */ /* 0x042fe200078e02ff */
[----:B------:R0:W-:Y:S01]  /*12b0*/  STL.64 [R1+0x578], R2 ;  /* 0x0005780201007387 */ /* 0x0001e20000100a00 */
[----:B------:R-:W-:Y:S02]  /*12c0*/  IMAD R29, R6, 0x2f, RZ ;  /* 0x0000002f061d7824 */ /* 0x000fe400078e02ff */
[----:B0-----:R-:W-:-:S05]  /*12d0*/  IMAD.WIDE R2, R26, 0x2, R8 ;  /* 0x000000021a027825 */ /* 0x001fca00078e0208 */
[----:B------:R0:W-:Y:S02]  /*12e0*/  STL.64 [R1+0x568], R2 ;  /* 0x0005680201007387 */ /* 0x0001e40000100a00 */
[----:B0-----:R-:W-:-:S05]  /*12f0*/  IMAD.WIDE R2, R27, 0x2, R8 ;  /* 0x000000021b027825 */ /* 0x001fca00078e0208 */
[----:B------:R0:W-:Y:S02]  /*1300*/  STL.64 [R1+0x558], R2 ;  /* 0x0005580201007387 */ /* 0x0001e40000100a00 */
[----:B0-----:R-:W-:-:S04]  /*1310*/  IMAD.WIDE R2, R28, 0x2, R8 ;  /* 0x000000021c027825 */ /* 0x001fc800078e0208 */
[----:B------:R-:W-:Y:S01]  /*1320*/  IMAD R28, R6, 0x2d, RZ ;  /* 0x0000002d061c7824 */ /* 0x000fe200078e02ff */
        /* <DEDUP_REMOVED lines=38> */
[----:B------:R-:W-:Y:S01]  /*1590*/  IMAD.SHL.U32 R28, R6, 0x20, RZ ;  /* 0x00000020061c7824 */ /* 0x000fe200078e00ff */
        /* <DEDUP_REMOVED lines=70> */
[----:B0-----:R-:W-:Y:S01]  /*1a00*/  IMAD.WIDE R2, R28, 0x2, R8 ;  /* 0x000000021c027825 */ /* 0x001fe200078e0208 */
[----:B------:R-:W-:-:S04]  /*1a10*/  SHF.L.U32 R28, R6, 0x3, RZ ;  /* 0x00000003061c7819 */ /* 0x000fc800000006ff */
[----:B------:R0:W-:Y:S02]  /*1a20*/  STL.64 [R1+0x2f8], R2 ;  /* 0x0002f80201007387 */ /* 0x0001e40000100a00 */
[----:B0-----:R-:W-:-:S05]  /*1a30*/  IMAD.WIDE R2, R5, 0x2, R8 ;  /* 0x0000000205027825 */ /* 0x001fca00078e0208 */
[----:B------:R0:W-:Y:S02]  /*1a40*/  STL.64 [R1+0x2e8], R2 ;  /* 0x0002e80201007387 */ /* 0x0001e40000100a00 */
[----:B0-----:R-:W-:-:S04]  /*1a50*/  IMAD.WIDE R2, R29, 0x2, R8 ;  /* 0x000000021d027825 */ /* 0x001fc800078e0208 */
[----:B------:R-:W-:Y:S01]  /*1a60*/  IMAD.WIDE R28, R28, 0x2, R8 ;  /* 0x000000021c1c7825 */ /* 0x000fe200078e0208 */
[----:B------:R0:W-:Y:S04]  /*1a70*/  STL.64 [R1+0x2d8], R2 ;  /* 0x0002d80201007387 */ /* 0x0001e80000100a00 */
[----:B0-----:R-:W2:Y:S01]  /*1a80*/  LDL.LU.64 R2, [R1+0x6b0] ;  /* 0x0006b00001027983 */ /* 0x001ea20000300a00 */
[----:B------:R-:W-:-:S03]  /*1a90*/  IMAD R5, R6, 0x5, RZ ;  /* 0x0000000506057824 */ /* 0x000fc600078e02ff */
[----:B------:R0:W-:Y:S04]  /*1aa0*/  STL.64 [R1+0x2c8], R28 ;  /* 0x0002c81c01007387 */ /* 0x0001e80000100a00 */
[----:B0-----:R-:W3:Y:S02]  /*1ab0*/  LDL.LU R29, [R1+0x6ac] ;  /* 0x0006ac00011d7983 */ /* 0x001ee40000300800 */
[----:B---3--:R-:W-:-:S05]  /*1ac0*/  IMAD.WIDE R28, R29, 0x2, R8 ;  /* 0x000000021d1c7825 */ /* 0x008fca00078e0208 */
[----:B------:R0:W-:Y:S04]  /*1ad0*/  STL.64 [R1+0x2b8], R28 ;  /* 0x0002b81c01007387 */ /* 0x0001e80000100a00 */
[----:B0-----:R-:W3:Y:S02]  /*1ae0*/  LDL.LU R28, [R1+0x6a8] ;  /* 0x0006a800011c7983 */ /* 0x001ee40000300800 */
[----:B---3--:R-:W-:-:S05]  /*1af0*/  IMAD.WIDE R28, R28, 0x2, R8 ;  /* 0x000000021c1c7825 */ /* 0x008fca00078e0208 */
[----:B------:R0:W-:Y:S02]  /*1b00*/  STL.64 [R1+0x2a8], R28 ;  /* 0x0002a81c01007387 */ /* 0x0001e40000100a00 */
[----:B0-----:R-:W-:-:S05]  /*1b10*/  IMAD.WIDE R28, R5, 0x2, R8 ;  /* 0x00000002051c7825 */ /* 0x001fca00078e0208 */
[----:B------:R2:W-:Y:S02]  /*1b20*/  STL.64 [R1+0x298], R28 ;  /* 0x0002981c01007387 */ /* 0x0005e40000100a00 */
[----:B--2---:R-:W-:-:S05]  /*1b30*/  IMAD.WIDE R28, R2, 0x2, R8 ;  /* 0x00000002021c7825 */ /* 0x004fca00078e0208 */
[----:B------:R0:W-:Y:S02]  /*1b40*/  STL.64 [R1+0x288], R28 ;  /* 0x0002881c01007387 */ /* 0x0001e40000100a00 */
[----:B0-----:R-:W-:-:S05]  /*1b50*/  IMAD.WIDE R28, R3, 0x2, R8 ;  /* 0x00000002031c7825 */ /* 0x001fca00078e0208 */
[----:B------:R0:W-:Y:S02]  /*1b60*/  STL.64 [R1+0x278], R28 ;  /* 0x0002781c01007387 */ /* 0x0001e40000100a00 */
[----:B0-----:R-:W-:-:S04]  /*1b70*/  IMAD.WIDE R28, R4, 0x2, R8 ;  /* 0x00000002041c7825 */ /* 0x001fc800078e0208 */
[----:B------:R-:W-:Y:S01]  /*1b80*/  IMAD.WIDE R8, R6, 0x2, R8 ;  /* 0x0000000206087825 */ /* 0x000fe200078e0208 */
[----:B------:R0:W-:Y:S04]  /*1b90*/  STL.64 [R1+0x268], R28 ;  /* 0x0002681c01007387 */ /* 0x0001e80000100a00 */
[----:B0-----:R-:W2:Y:S04]  /*1ba0*/  LDL.LU.64 R28, [R1+0x6a0] ;  /* 0x0006a000011c7983 */ /* 0x001ea80000300a00 */
[----:B------:R0:W-:Y:S02]  /*1bb0*/  STL.64 [R1+0x258], R8 ;  /* 0x0002580801007387 */ /* 0x0001e40000100a00 */
[----:B0-----:R-:W-:-:S04]  /*1bc0*/  IMAD.WIDE R8, R12, 0x2, R10 ;  /* 0x000000020c087825 */ /* 0x001fc800078e020a */
[--C-:B------:R-:W-:Y:S01]  /*1bd0*/  IMAD.WIDE R12, R13, 0x2, R10.reuse ;  /* 0x000000020d0c7825 */ /* 0x100fe200078e020a */
[----:B------:R0:W-:Y:S04]  /*1be0*/  STL.64 [R1+0x630], R8 ;  /* 0x0006300801007387 */ /* 0x0001e80000100a00 */
[----:B0-----:R-:W3:Y:S04]  /*1bf0*/  LDL.LU.64 R8, [R1+0x698] ;  /* 0x0006980001087983 */ /* 0x001ee80000300a00 */
[----:B------:R0:W-:Y:S02]  /*1c00*/  STL.64 [R1+0x620], R12 ;  /* 0x0006200c01007387 */ /* 0x0001e40000100a00 */
[----:B0-----:R-:W-:-:S04]  /*1c10*/  IMAD.WIDE R12, R14, 0x2, R10 ;  /* 0x000000020e0c7825 */ /* 0x001fc800078e020a */
[--C-:B------:R-:W-:Y:S01]  /*1c20*/  IMAD.WIDE R14, R15, 0x2, R10.reuse ;  /* 0x000000020f0e7825 */ /* 0x100fe200078e020a */
[----:B------:R0:W-:Y:S04]  /*1c30*/  STL.64 [R1+0x610], R12 ;  /* 0x0006100c01007387 */ /* 0x0001e80000100a00 */
[----:B------:R1:W-:Y:S01]  /*1c40*/  STL.64 [R1+0x600], R14 ;  /* 0x0006000e01007387 */ /* 0x0003e20000100a00 */
[----:B0-----:R-:W-:-:S04]  /*1c50*/  IMAD.WIDE R12, R16, 0x2, R10 ;  /* 0x00000002100c7825 */ /* 0x001fc800078e020a */
[--C-:B-1----:R-:W-:Y:S01]  /*1c60*/  IMAD.WIDE R14, R17, 0x2, R10.reuse ;  /* 0x00000002110e7825 */ /* 0x102fe200078e020a */
[----:B------:R0:W-:Y:S03]  /*1c70*/  STL.64 [R1+0x5f0], R12 ;  /* 0x0005f00c01007387 */ /* 0x0001e60000100a00 */
[--C-:B------:R-:W-:Y:S01]  /*1c80*/  IMAD.WIDE R16, R19, 0x2, R10.reuse ;  /* 0x0000000213107825 */ /* 0x100fe200078e020a */
[----:B------:R1:W-:Y:S03]  /*1c90*/  STL.64 [R1+0x5e0], R14 ;  /* 0x0005e00e01007387 */ /* 0x0003e60000100a00 */
[----:B0-----:R-:W-:-:S04]  /*1ca0*/  IMAD.WIDE R12, R18, 0x2, R10 ;  /* 0x00000002120c7825 */ /* 0x001fc800078e020a */
[--C-:B-1----:R-:W-:Y:S01]  /*1cb0*/  IMAD.WIDE R14, R20, 0x2, R10.reuse ;  /* 0x00000002140e7825 */ /* 0x102fe200078e020a */
[----:B------:R0:W-:Y:S03]  /*1cc0*/  STL.64 [R1+0x5d0], R12 ;  /* 0x0005d00c01007387 */ /* 0x0001e60000100a00 */
[--C-:B------:R-:W-:Y:S01]  /*1cd0*/  IMAD.WIDE R18, R27, 0x2, R10.reuse ;  /* 0x000000021b127825 */ /* 0x100fe200078e020a */
[----:B------:R1:W-:Y:S04]  /*1ce0*/  STL.64 [R1+0x5c0], R16 ;  /* 0x0005c01001007387 */ /* 0x0003e80000100a00 */
[----:B------:R4:W-:Y:S01]  /*1cf0*/  STL.64 [R1+0x5b0], R14 ;  /* 0x0005b00e01007387 */ /* 0x0009e20000100a00 */
[----:B0-----:R-:W-:-:S04]  /*1d00*/  IMAD.WIDE R12, R21, 0x2, R10 ;  /* 0x00000002150c7825 */ /* 0x001fc800078e020a */
[--C-:B-1----:R-:W-:Y:S01]  /*1d10*/  IMAD.WIDE R16, R22, 0x2, R10.reuse ;  /* 0x0000000216107825 */ /* 0x102fe200078e020a */
[----:B------:R0:W-:Y:S03]  /*1d20*/  STL.64 [R1+0x5a0], R12 ;  /* 0x0005a00c01007387 */ /* 0x0001e60000100a00 */
[--C-:B----4-:R-:W-:Y:S01]  /*1d30*/  IMAD.WIDE R14, R23, 0x2, R10.reuse ;  /* 0x00000002170e7825 */ /* 0x110fe200078e020a */
[----:B------:R1:W-:Y:S04]  /*1d40*/  STL.64 [R1+0x590], R16 ;  /* 0x0005901001007387 */ /* 0x0003e80000100a00 */
[----:B------:R4:W-:Y:S01]  /*1d50*/  STL.64 [R1+0x580], R14 ;  /* 0x0005800e01007387 */ /* 0x0009e20000100a00 */
[----:B0-----:R-:W-:-:S04]  /*1d60*/  IMAD.WIDE R12, R24, 0x2, R10 ;  /* 0x00000002180c7825 */ /* 0x001fc800078e020a */
[--C-:B-1----:R-:W-:Y:S01]  /*1d70*/  IMAD.WIDE R16, R26, 0x2, R10.reuse ;  /* 0x000000021a107825 */ /* 0x102fe200078e020a */
[----:B------:R0:W-:Y:S03]  /*1d80*/  STL.64 [R1+0x570], R12 ;  /* 0x0005700c01007387 */ /* 0x0001e60000100a00 */
[----:B----4-:R-:W-:Y:S01]  /*1d90*/  IMAD R14, R6, 0x30, RZ ;  /* 0x00000030060e7824 */ /* 0x010fe200078e02ff */
[----:B------:R1:W-:Y:S03]  /*1da0*/  STL.64 [R1+0x560], R16 ;  /* 0x0005601001007387 */ /* 0x0003e60000100a00 */
[----:B------:R-:W-:Y:S01]  /*1db0*/  IMAD.WIDE R14, R14, 0x2, R10 ;  /* 0x000000020e0e7825 */ /* 0x000fe200078e020a */
[----:B------:R-:W-:Y:S03]  /*1dc0*/  STL.64 [R1+0x550], R18 ;  /* 0x0005501201007387 */ /* 0x000fe60000100a00 */
[C---:B0-----:R-:W-:Y:S01]  /*1dd0*/  IMAD R13, R6.reuse, 0x2f, RZ ;  /* 0x0000002f060d7824 */ /* 0x041fe200078e02ff */
[----:B------:R0:W-:Y:S01]  /*1de0*/  STL.64 [R1+0x540], R14 ;  /* 0x0005400e01007387 */ /* 0x0001e20000100a00 */
[----:B------:R-:W-:-:S02]  /*1df0*/  IMAD R12, R6, 0x2e, RZ ;  /* 0x0000002e060c7824 */ /* 0x000fc400078e02ff */
[----:B-1----:R-:W-:-:S04]  /*1e00*/  IMAD.WIDE R16, R13, 0x2, R10 ;  /* 0x000000020d107825 */ /* 0x002fc800078e020a */
[--C-:B------:R-:W-:Y:S01]  /*1e10*/  IMAD.WIDE R12, R12, 0x2, R10.reuse ;  /* 0x000000020c0c7825 */ /* 0x100fe200078e020a */
[----:B------:R-:W-:Y:S03]  /*1e20*/  STL.64 [R1+0x530], R16 ;  /* 0x0005301001007387 */ /* 0x000fe60000100a00 */
[C---:B0-----:R-:W-:Y:S01]  /*1e30*/  IMAD R15, R6.reuse, 0x2d, RZ ;  /* 0x0000002d060f7824 */ /* 0x041fe200078e02ff */
[----:B------:R0:W-:Y:S01]  /*1e40*/  STL.64 [R1+0x520], R12 ;  /* 0x0005200c01007387 */ /* 0x0001e20000100a00 */
[----:B------:R-:W-:Y:S02]  /*1e50*/  IMAD R14, R6, 0x2c, RZ ;  /* 0x0000002c060e7824 */ /* 0x000fe400078e02ff */
[----:B------:R-:W-:-:S04]  /*1e60*/  IMAD.WIDE R18, R15, 0x2, R10 ;  /* 0x000000020f127825 */ /* 0x000fc800078e020a */
        /* <DEDUP_REMOVED lines=34> */
[----:B------:R-:W-:Y:S02]  /*2090*/  IMAD.SHL.U32 R14, R6, 0x20, RZ ;  /* 0x00000020060e7824 */ /* 0x000fe400078e00ff */
        /* <DEDUP_REMOVED lines=81> */
[--C-:B0-----:R-:W-:Y:S01]  /*25b0*/  IMAD.WIDE R14, R5, 0x2, R10.reuse ;  /* 0x00000002050e7825 */ /* 0x101fe200078e020a */
[----:B------:R0:W-:Y:S04]  /*25c0*/  STL.64 [R1+0x2a0], R12 ;  /* 0x0002a00c01007387 */ /* 0x0001e80000100a00 */
[----:B------:R1:W-:Y:S04]  /*25d0*/  STL.64 [R1+0x290], R14 ;  /* 0x0002900e01007387 */ /* 0x0003e80000100a00 */
[----:B------:R-:W4:Y:S01]  /*25e0*/  S2R R5, SR_TID.X ;  /* 0x0000000000057919 */ /* 0x000f220000002100 */
[----:B0-----:R-:W-:-:S04]  /*25f0*/  IMAD.WIDE R12, R2, 0x2, R10 ;  /* 0x00000002020c7825 */ /* 0x001fc800078e020a */
[--C-:B-1----:R-:W-:Y:S01]  /*2600*/  IMAD.WIDE R14, R3, 0x2, R10.reuse ;  /* 0x00000002030e7825 */ /* 0x102fe200078e020a */
[----:B------:R4:W-:Y:S03]  /*2610*/  STL.64 [R1+0x280], R12 ;  /* 0x0002800c01007387 */ /* 0x0009e60000100a00 */
[--C-:B------:R-:W-:Y:S01]  /*2620*/  IMAD.WIDE R2, R4, 0x2, R10.reuse ;  /* 0x0000000204027825 */ /* 0x100fe200078e020a */
[----:B------:R0:W-:Y:S04]  /*2630*/  STL.64 [R1+0x270], R14 ;  /* 0x0002700e01007387 */ /* 0x0001e80000100a00 */
[----:B------:R1:W-:Y:S01]  /*2640*/  STL.64 [R1+0x260], R2 ;  /* 0x0002600201007387 */ /* 0x0003e20000100a00 */
[----:B----4-:R-:W-:Y:S01]  /*2650*/  LOP3.LUT R12, R5, 0xc0, RZ, 0xc0, !PT ;  /* 0x000000c0050c7812 */ /* 0x010fe200078ec0ff */
[----:B0-----:R-:W-:-:S02]  /*2660*/  IMAD.WIDE R14, R6, 0x2, R10 ;  /* 0x00000002060e7825 */ /* 0x001fc400078e020a */
[----:B------:R-:W4:Y:S04]  /*2670*/  LDL.LU.64 R10, [R1+0x690] ;  /* 0x00069000010a7983 */ /* 0x000f280000300a00 */
[----:B------:R-:W5:Y:S01]  /*2680*/  LDL R5, [R1+0x648] ;  /* 0x0006480001057983 */ /* 0x000f620000100800 */
[----:B-1----:R-:W-:Y:S01]  /*2690*/  SHF.R.S32.HI R3, RZ, 0x6, R7 ;  /* 0x00000006ff037819 */ /* 0x002fe20000011407 */
[----:B---3--:R-:W-:Y:S01]  /*26a0*/  IMAD R4, R8, c[0x0][0x190], RZ ;  /* 0x0000640008047a24 */ /* 0x008fe200078e02ff */
[----:B------:R-:W-:Y:S01]  /*26b0*/  SHF.R.U32.HI R2, RZ, 0x2, R12 ;  /* 0x00000002ff027819 */ /* 0x000fe2000001160c */
[----:B------:R0:W-:Y:S01]  /*26c0*/  STL.64 [R1+0x250], R14 ;  /* 0x0002500e01007387 */ /* 0x0001e20000100a00 */
[C---:B--2---:R-:W-:Y:S02]  /*26d0*/  LOP3.LUT R6, R28.reuse, 0x20, RZ, 0x3c, !PT ;  /* 0x000000201c067812 */ /* 0x044fe400078e3cff */
[C---:B------:R-:W-:Y:S01]  /*26e0*/  LOP3.LUT R2, R28.reuse, R2, RZ, 0x3c, !PT ;  /* 0x000000021c027212 */ /* 0x040fe200078e3cff */
[----:B------:R1:W-:Y:S01]  /*26f0*/  STL [R1+0x640], R3 ;  /* 0x0006400301007387 */ /* 0x0003e20000100800 */
[----:B------:R-:W-:-:S02]  /*2700*/  LOP3.LUT R6, R28, 0x50, RZ, 0x3c, !PT ;  /* 0x000000501c067812 */ /* 0x000fc400078e3cff */
[----:B------:R-:W-:Y:S01]  /*2710*/  LOP3.LUT R6, R2, 0x40, RZ, 0x3c, !PT ;  /* 0x0000004002067812 */ /* 0x000fe200078e3cff */
[----:B------:R4:W-:Y:S01]  /*2720*/  STL [R1+0x664], R4 ;  /* 0x0006640401007387 */ /* 0x0009e20000100800 */
[----:B------:R-:W-:Y:S01]  /*2730*/  IMAD.MOV.U32 R2, RZ, RZ, c[0x0][0x160] ;  /* 0x00005800ff027624 */ /* 0x000fe200078e00ff */
[----:B0-----:R-:W-:Y:S01]  /*2740*/  LEA R14, P0, R25, c[0x0][0x168], 0x1 ;  /* 0x00005a00190e7a11 */ /* 0x001fe200078008ff */
[----:B-1----:R-:W-:-:S03]  /*2750*/  IMAD R3, R9, c[0x0][0x190], RZ ;  /* 0x0000640009037a24 */ /* 0x002fc600078e02ff */
[----:B------:R-:W-:Y:S02]  /*2760*/  LEA.HI.X.SX32 R13, R25, c[0x0][0x16c], 0x1, P0 ;  /* 0x00005b00190d7a11 */ /* 0x000fe400000f0eff */
[----:B------:R0:W-:Y:S01]  /*2770*/  STL [R1+0x660], R3 ;  /* 0x0006600301007387 */ /* 0x0001e20000100800 */
[----:B----4-:R-:W-:Y:S02]  /*2780*/  IMAD R4, R10, c[0x0][0x190], RZ ;  /* 0x000064000a047a24 */ /* 0x010fe400078e02ff */
[----:B0-----:R-:W-:-:S03]  /*2790*/  IMAD R3, R11, c[0x0][0x190], RZ ;  /* 0x000064000b037a24 */ /* 0x001fc600078e02ff */
[----:B------:R0:W-:Y:S04]  /*27a0*/  STL [R1+0x65c], R4 ;  /* 0x00065c0401007387 */ /* 0x0001e80000100800 */
[----:B------:R-:W-:Y:S04]  /*27b0*/  STL [R1+0x50], RZ ;  /* 0x000050ff01007387 */ /* 0x000fe80000100800 */
[----:B------:R1:W-:Y:S01]  /*27c0*/  STL [R1+0x658], R3 ;  /* 0x0006580301007387 */ /* 0x0003e20000100800 */
[----:B0-----:R-:W-:-:S03]  /*27d0*/  LOP3.LUT R4, R28, 0x30, RZ, 0x3c, !PT ;  /* 0x000000301c047812 */ /* 0x001fc600078e3cff */
[----:B------:R0:W-:Y:S01]  /*27e0*/  STL [R1+0x54], RZ ;  /* 0x000054ff01007387 */ /* 0x0001e20000100800 */
[C---:B------:R-:W-:Y:S02]  /*27f0*/  LOP3.LUT R4, R28.reuse, 0x60, RZ, 0x3c, !PT ;  /* 0x000000601c047812 */ /* 0x040fe400078e3cff */
[----:B-----5:R-:W-:Y:S01]  /*2800*/  LOP3.LUT R4, R5, 0x40, RZ, 0x3c, !PT ;  /* 0x0000004005047812 */ /* 0x020fe200078e3cff */
[----:B------:R0:W-:Y:S01]  /*2810*/  STL [R1+0x58], RZ ;  /* 0x000058ff01007387 */ /* 0x0001e20000100800 */
[----:B-1----:R-:W-:-:S03]  /*2820*/  LOP3.LUT R3, R28, 0x10, RZ, 0x3c, !PT ;  /* 0x000000101c037812 */ /* 0x002fc600078e3cff */
[----:B------:R0:W-:Y:S01]  /*2830*/  STL [R1+0x5c], RZ ;  /* 0x00005cff01007387 */ /* 0x0001e20000100800 */
[C---:B------:R-:W-:Y:S02]  /*2840*/  LOP3.LUT R3, R28.reuse, 0x40, RZ, 0x3c, !PT ;  /* 0x000000401c037812 */ /* 0x040fe400078e3cff */
[----:B------:R-:W-:Y:S01]  /*2850*/  LOP3.LUT R3, R28, 0x70, RZ, 0x3c, !PT ;  /* 0x000000701c037812 */ /* 0x000fe200078e3cff */
[----:B------:R0:W-:Y:S01]  /*2860*/  STL [R1+0x30], RZ ;  /* 0x000030ff01007387 */ /* 0x0001e20000100800 */
[----:B------:R-:W-:-:S03]  /*2870*/  IMAD.MOV.U32 R3, RZ, RZ, c[0x0][0x164] ;  /* 0x00005900ff037624 */ /* 0x000fc600078e00ff */
[----:B------:R0:W-:Y:S04]  /*2880*/  STL [R1+0x34], RZ ;  /* 0x000034ff01007387 */ /* 0x0001e80000100800 */
[----:B------:R0:W-:Y:S04]  /*2890*/  STL [R1+0x38], RZ ;  /* 0x000038ff01007387 */ /* 0x0001e80000100800 */
[----:B------:R0:W-:Y:S04]  /*28a0*/  STL [R1+0x3c], RZ ;  /* 0x00003cff01007387 */ /* 0x0001e80000100800 */
[----:B------:R0:W-:Y:S04]  /*28b0*/  STL [R1+0x10], RZ ;  /* 0x000010ff01007387 */ /* 0x0001e80000100800 */
[----:B------:R0:W-:Y:S04]  /*28c0*/  STL [R1+0x14], RZ ;  /* 0x000014ff01007387 */ /* 0x0001e80000100800 */
[----:B------:R0:W-:Y:S04]  /*28d0*/  STL [R1+0x18], RZ ;  /* 0x000018ff01007387 */ /* 0x0001e80000100800 */
[----:B------:R0:W-:Y:S02]  /*28e0*/  STL [R1+0x1c], RZ ;  /* 0x00001cff01007387 */ /* 0x0001e40000100800 */
.L_x_3:
[----:B------:R-:W2:Y:S04]  /*28f0*/  LDL.64 R8, [R1+0xe8] ;  /* 0x0000e80001087983 */ /* 0x000ea80000100a00 */
[----:B------:R-:W-:Y:S04]  /*2900*/  STL [R1+0x978], R11 ;  /* 0x0009780b01007387 */ /* 0x000fe80000100800 */
        /* <DEDUP_REMOVED lines=44> */
[----:B------:R1:W-:Y:S04]  /*2bd0*/  STL [R1+0xae0], R11 ;  /* 0x000ae00b01007387 */ /* 0x0003e80000100800 */
        /* <DEDUP_REMOVED lines=43> */
[----:B------:R-:W-:Y:S01]  /*2e90*/  STL [R1+0xaac], R28 ;  /* 0x000aac1c01007387 */ /* 0x000fe20000100800 */
[----:B------:R-:W-:-:S03]  /*2ea0*/  ISETP.GT.AND P2, PT, R0, RZ, PT ;  /* 0x000000ff0000720c */ /* 0x000fc60003f44270 */
[----:B------:R-:W-:Y:S04]  /*2eb0*/  STL [R1+0xabc], R28 ;  /* 0x000abc1c01007387 */ /* 0x000fe80000100800 */
[----:B------:R-:W-:Y:S04]  /*2ec0*/  STL [R1+0xacc], R28 ;  /* 0x000acc1c01007387 */ /* 0x000fe80000100800 */
[----:B------:R-:W-:Y:S01]  /*2ed0*/  STL [R1+0xadc], R28 ;  /* 0x000adc1c01007387 */ /* 0x000fe20000100800 */
[----:B--2---:R-:W-:-:S03]  /*2ee0*/  IADD3 R4, P1, R2, R8, RZ ;  /* 0x0000000802047210 */ /* 0x004fc60007f3e0ff */
[----:B------:R2:W-:Y:S01]  /*2ef0*/  STL.64 [R1+0x968], R26 ;  /* 0x0009681a01007387 */ /* 0x0005e20000100a00 */
[----:B-1----:R-:W-:Y:S01]  /*2f00*/  PRMT R11, RZ, 0x7610, R11 ;  /* 0x00007610ff0b7816 */ /* 0x002fe2000000000b */
[----:B------:R-:W-:-:S05]  /*2f10*/  IMAD.X R5, R3, 0x1, R9, P1 ;  /* 0x0000000103057824 */ /* 0x000fca00008e0609 */
[----:B------:R-:W3:Y:S04]  /*2f20*/  @P2 LDG.E.U16 R11, [R4.64] ;  /* 0x00000004040b2981 */ /* 0x000ee8000c1e1500 */
[----:B--2---:R-:W2:Y:S04]  /*2f30*/  LDL.64 R26, [R1+0x250] ;  /* 0x00025000011a7983 */ /* 0x004ea80000100a00 */
[----:B-----5:R1:W-:Y:S04]  /*2f40*/  STL.64 [R1+0x960], R24 ;  /* 0x0009601801007387 */ /* 0x0203e80000100a00 */
[----:B-1----:R-:W4:Y:S04]  /*2f50*/  LDL.64 R24, [R1+0x258] ;  /* 0x0002580001187983 */ /* 0x002f280000100a00 */
[----:B------:R-:W-:Y:S04]  /*2f60*/  STL.64 [R1+0x958], R22 ;  /* 0x0009581601007387 */ /* 0x000fe80000100a00 */
[----:B------:R1:W-:Y:S04]  /*2f70*/  STL.64 [R1+0x950], R20 ;  /* 0x0009501401007387 */ /* 0x0003e80000100a00 */
[----:B-1----:R-:W2:Y:S04]  /*2f80*/  LDL.64 R20, [R1+0xf0] ;  /* 0x0000f00001147983 */ /* 0x002ea80000100a00 */
[----:B------:R-:W-:Y:S04]  /*2f90*/  STL.64 [R1+0x948], R18 ;  /* 0x0009481201007387 */ /* 0x000fe80000100a00 */
[----:B------:R-:W-:Y:S04]  /*2fa0*/  STL [R1+0x940], R12 ;  /* 0x0009400c01007387 */ /* 0x000fe80000100800 */
[----:B------:R-:W-:Y:S04]  /*2fb0*/  STL.64 [R1+0x938], R16 ;  /* 0x0009381001007387 */ /* 0x000fe80000100a00 */
[----:B------:R-:W-:Y:S04]  /*2fc0*/  STL [R1+0x930], R13 ;  /* 0x0009300d01007387 */ /* 0x000fe80000100800 */
[----:B------:R-:W-:Y:S04]  /*2fd0*/  STL.64 [R1+0x928], R14 ;  /* 0x0009280e01007387 */ /* 0x000fe80000100a00 */
[----:B------:R-:W-:Y:S04]  /*2fe0*/  STL [R1+0x8d8], R29 ;  /* 0x0008d81d01007387 */ /* 0x000fe80000100800 */
[----:B------:R-:W4:Y:S01]  /*2ff0*/  LDL.64 R8, [R1+0x260] ;  /* 0x0002600001087983 */ /* 0x000f220000100a00 */
[----:B--2---:R-:W-:-:S05]  /*3000*/  IADD3 R6, P0, R2, R20, RZ ;  /* 0x0000001402067210 */ /* 0x004fca0007f1e0ff */
[----:B------:R-:W-:Y:S02]  /*3010*/  IMAD.X R7, R3, 0x1, R21, P0 ;  /* 0x0000000103077824 */ /* 0x000fe400000e0615 */
[----:B------:R-:W2:Y:S04]  /*3020*/  LDL.64 R20, [R1+0x268] ;  /* 0x0002680001147983 */ /* 0x000ea80000100a00 */
[----:B---3--:R1:W-:Y:S04]  /*3030*/  STL [R1+0x24c], R11 ;  /* 0x00024c0b01007387 */ /* 0x0083e80000100800 */
[----:B-1----:R-:W3:Y:S01]  /*3040*/  LDL.LU R11, [R1+0xae0] ;  /* 0x000ae000010b7983 */ /* 0x002ee20000300800 */
[----:B------:R-:W-:-:S02]  /*3050*/  ISETP.GT.AND P3, PT, R0, 0x1, PT ;  /* 0x000000010000780c */ /* 0x000fc40003f64270 */
[----:B------:R-:W-:Y:S02]  /*3060*/  IADD3 R4, P1, R26, R2, RZ ;  /* 0x000000021a047210 */ /* 0x000fe40007f3e0ff */
[----:B------:R-:W-:-:S03]  /*3070*/  PRMT R28, RZ, 0x7610, R28 ;  /* 0x00007610ff1c7816 */ /* 0x000fc6000000001c */
[----:B------:R-:W-:-:S03]  /*3080*/  IMAD.X R5, R27, 0x1, R3, P1 ;  /* 0x000000011b057824 */ /* 0x000fc600008e0603 */
[----:B------:R4:W2:Y:S01]  /*3090*/  @P2 LDG.E.U16 R28, [R6.64] ;  /* 0x00000004061c2981 */ /* 0x0008a2000c1e1500 */
[----:B---3--:R-:W-:-:S06]  /*30a0*/  PRMT R11, RZ, 0x7610, R11 ;  /* 0x00007610ff0b7816 */ /* 0x008fcc000000000b */
[----:B------:R-:W3:Y:S01]  /*30b0*/  @P3 LDG.E.U16 R11, [R4.64] ;  /* 0x00000004040b3981 */ /* 0x000ee2000c1e1500 */
[----:B----4-:R-:W-:-:S03]  /*30c0*/  IADD3 R6, P0, R24, R2, RZ ;  /* 0x0000000218067210 */ /* 0x010fc60007f1e0ff */
[----:B--2---:R1:W-:Y:S01]  /*30d0*/  STL [R1+0x248], R28 ;  /* 0x0002481c01007387 */ /* 0x0043e20000100800 */
[----:B------:R-:W-:-:S03]  /*30e0*/  IADD3.X R7, R25, R3, RZ, P0, !PT ;  /* 0x0000000319077210 */ /* 0x000fc600007fe4ff */
[----:B-1----:R-:W2:Y:S04]  /*30f0*/  LDL.LU R28, [R1+0xadc] ;  /* 0x000adc00011c7983 */ /* 0x002ea80000300800 */
[----:B------:R-:W4:Y:S04]  /*3100*/  LDL.64 R26, [R1+0x270] ;  /* 0x00027000011a7983 */ /* 0x000f280000100a00 */
        /* <DEDUP_REMOVED lines=10> */
[----:B-1----:R-:W-:-:S03]  /*31b0*/  IADD3 R6, P0, R20, R2, RZ ;  /* 0x0000000214067210 */ /* 0x002fc60007f1e0ff */
[----:B--2---:R1:W-:Y:S02]  /*31c0*/  STL [R1+0x240], R10 ;  /* 0x0002400a01007387 */ /* 0x0043e40000100800 */
[----:B------:R-:W-:Y:S02]  /*31d0*/  IMAD.X R7, R21, 0x1, R3, P0 ;  /* 0x0000000115077824 */ /* 0x000fe400000e0603 */
[----:B-1----:R-:W2:Y:S04]  /*31e0*/  LDL.LU R10, [R1+0xad4] ;  /* 0x000ad400010a7983 */ /* 0x002ea80000300800 */
[----:B------:R-:W2:Y:S04]  /*31f0*/  LDL.64 R8, [R1+0x280] ;  /* 0x0002800001087983 */ /* 0x000ea80000100a00 */
[----:B------:R-:W2:Y:S04]  /*3200*/  LDL.64 R20, [R1+0x288] ;  /* 0x0002880001147983 */ /* 0x000ea80000100a00 */
[----:B---3--:R1:W-:Y:S04]  /*3210*/  STL [R1+0x23c], R11 ;  /* 0x00023c0b01007387 */ /* 0x0083e80000100800 */
[----:B-1----:R-:W3:Y:S01]  /*3220*/  LDL.LU R11, [R1+0xad0] ;  /* 0x000ad000010b7983 */ /* 0x002ee20000300800 */
[----:B------:R-:W-:-:S02]  /*3230*/  ISETP.GT.AND P3, PT, R0, 0x3, PT ;  /* 0x000000030000780c */ /* 0x000fc40003f64270 */
[----:B----4-:R-:W-:Y:S02]  /*3240*/  IADD3 R4, P1, R26, R2, RZ ;  /* 0x000000021a047210 */ /* 0x010fe40007f3e0ff */
[----:B------:R-:W-:-:S03]  /*3250*/  PRMT R28, RZ, 0x7610, R28 ;  /* 0x00007610ff1c7816 */ /* 0x000fc6000000001c */
[----:B------:R-:W-:-:S03]  /*3260*/  IMAD.X R5, R27, 0x1, R3, P1 ;  /* 0x000000011b057824 */ /* 0x000fc600008e0603 */
[----:B------:R1:W4:Y:S01]  /*3270*/  @P2 LDG.E.U16 R28, [R6.64] ;  /* 0x00000004061c2981 */ /* 0x000322000c1e1500 */
[----:B---3--:R-:W-:-:S06]  /*3280*/  PRMT R11, RZ, 0x7610, R11 ;  /* 0x00007610ff0b7816 */ /* 0x008fcc000000000b */
[----:B------:R-:W3:Y:S01]  /*3290*/  @P3 LDG.E.U16 R11, [R4.64] ;  /* 0x00000004040b3981 */ /* 0x000ee2000c1e1500 */
[----:B-1----:R-:W-:-:S03]  /*32a0*/  IADD3 R6, P0, R24, R2, RZ ;  /* 0x0000000218067210 */ /* 0x002fc60007f1e0ff */
[----:B----4-:R1:W-:Y:S02]  /*32b0*/  STL [R1+0x238], R28 ;  /* 0x0002381c01007387 */ /* 0x0103e40000100800 */
[----:B------:R-:W-:Y:S02]  /*32c0*/  IMAD.X R7, R25, 0x1, R3, P0 ;  /* 0x0000000119077824 */ /* 0x000fe400000e0603 */
[----:B-1----:R-:W4:Y:S04]  /*32d0*/  LDL.LU R28, [R1+0xacc] ;  /* 0x000acc00011c7983 */ /* 0x002f280000300800 */
[----:B------:R-:W4:Y:S04]  /*32e0*/  LDL.64 R26, [R1+0x290] ;  /* 0x00029000011a7983 */ /* 0x000f280000100a00 */
[----:B------:R-:W4:Y:S04]  /*32f0*/  LDL.64 R24, [R1+0x298] ;  /* 0x0002980001187983 */ /* 0x000f280000100a00 */
[----:B---3--:R1:W-:Y:S04]  /*3300*/  STL [R1+0x234], R11 ;  /* 0x0002340b01007387 */ /* 0x0083e80000100800 */
[----:B-1----:R-:W3:Y:S01]  /*3310*/  LDL.LU R11, [R1+0xac8] ;  /* 0x000ac800010b7983 */ /* 0x002ee20000300800 */
[----:B------:R-:W-:-:S02]  /*3320*/  ISETP.GT.AND P2, PT, R0, 0x4, PT ;  /* 0x000000040000780c */ /* 0x000fc40003f44270 */
[----:B--2---:R-:W-:Y:S02]  /*3330*/  IADD3 R4, P1, R8, R2, RZ ;  /* 0x0000000208047210 */ /* 0x004fe40007f3e0ff */
        /* <DEDUP_REMOVED lines=29> */
[----:B--2---:R-:W-:Y:S02]  /*3510*/  PRMT R10, RZ, 0x7610, R10 ;  /* 0x00007610ff0a7816 */ /* 0x004fe4000000000a */
[----:B------:R-:W-:-:S04]  /*3520*/  IADD3 R4, P1, R8, R2, RZ ;  /* 0x0000000208047210 */ /* 0x000fc80007f3e0ff */
[----:B------:R-:W-:Y:S01]  /*3530*/  IADD3.X R5, R9, R3, RZ, P1, !PT ;  /* 0x0000000309057210 */ /* 0x000fe20000ffe4ff */
        /* <DEDUP_REMOVED lines=64> */
[----:B--2---:R1:W-:Y:S01]  /*3940*/  STL [R1+0x200], R10 ;  /* 0x0002000a01007387 */ /* 0x0043e20000100800 */
[----:B------:R-:W-:-:S03]  /*3950*/  IADD3.X R7, R21, R3, RZ, P0, !PT ;  /* 0x0000000315077210 */ /* 0x000fc600007fe4ff */
        /* <DEDUP_REMOVED lines=66> */
[----:B----4-:R-:W-:Y:S02]  /*3d80*/  PRMT R28, RZ, 0x7610, R28 ;  /* 0x00007610ff1c7816 */ /* 0x010fe4000000001c */
[----:B------:R-:W-:-:S04]  /*3d90*/  IADD3 R4, P1, R26, R2, RZ ;  /* 0x000000021a047210 */ /* 0x000fc80007f3e0ff */
[----:B------:R-:W-:Y:S01]  /*3da0*/  IADD3.X R5, R27, R3, RZ, P1, !PT ;  /* 0x000000031b057210 */ /* 0x000fe20000ffe4ff */
        /* <DEDUP_REMOVED lines=64> */
[----:B----4-:R1:W-:Y:S01]  /*41b0*/  STL [R1+0x1b8], R28 ;  /* 0x0001b81c01007387 */ /* 0x0103e20000100800 */
[----:B------:R-:W-:-:S03]  /*41c0*/  IADD3.X R7, R25, R3, RZ, P0, !PT ;  /* 0x0000000319077210 */ /* 0x000fc600007fe4ff */
        /* <DEDUP_REMOVED lines=370> */
[----:B----4-:R-:W-:Y:S02]  /*58f0*/  PRMT R28, RZ, 0x7610, R28 ;  /* 0x00007610ff1c7816 */ /* 0x010fe4000000001c */
[----:B-1----:R-:W-:Y:S02]  /*5900*/  IADD3 R6, P0, R20, R2, RZ ;  /* 0x0000000214067210 */ /* 0x002fe40007f1e0ff */
[----:B---3--:R-:W-:-:S06]  /*5910*/  PRMT R11, RZ, 0x7610, R11 ;  /* 0x00007610ff0b7816 */ /* 0x008fcc000000000b */
[----:B------:R-:W3:Y:S01]  /*5920*/  @P2 LDG.E.U16 R11, [R4.64] ;  /* 0x00000004040b2981 */ /* 0x000ee2000c1e1500 */
[----:B------:R-:W-:-:S05]  /*5930*/  IADD3.X R7, R21, R3, RZ, P0, !PT ;  /* 0x0000000315077210 */ /* 0x000fca00007fe4ff */
[----:B------:R-:W4:Y:S04]  /*5940*/  @P2 LDG.E.U16 R28, [R6.64] ;  /* 0x00000004061c2981 */ /* 0x000f28000c1e1500 */
[----:B--2---:R1:W-:Y:S04]  /*5950*/  STL [R1+0xd8], R10 ;  /* 0x0000d80a01007387 */ /* 0x0043e80000100800 */
[----:B-1----:R-:W2:Y:S04]  /*5960*/  LDL.LU R10, [R1+0x984] ;  /* 0x00098400010a7983 */ /* 0x002ea80000300800 */
[----:B------:R-:W2:Y:S04]  /*5970*/  LDL.64 R8, [R1+0x520] ;  /* 0x0005200001087983 */ /* 0x000ea80000100a00 */
[----:B------:R-:W2:Y:S04]  /*5980*/  LDL.64 R20, [R1+0x528] ;  /* 0x0005280001147983 */ /* 0x000ea80000100a00 */
[----:B---3--:R1:W-:Y:S04]  /*5990*/  STL [R1+0xd4], R11 ;  /* 0x0000d40b01007387 */ /* 0x0083e80000100800 */
[----:B-1----:R-:W3:Y:S04]  /*59a0*/  LDL.LU R11, [R1+0x980] ;  /* 0x00098000010b7983 */ /* 0x002ee80000300800 */
[----:B----4-:R1:W-:Y:S04]  /*59b0*/  STL [R1+0xd0], R28 ;  /* 0x0000d01c01007387 */ /* 0x0103e80000100800 */
[----:B-1----:R-:W4:Y:S01]  /*59c0*/  LDL.LU R28, [R1+0x97c] ;  /* 0x00097c00011c7983 */ /* 0x002f220000300800 */
[----:B------:R-:W-:-:S02]  /*59d0*/  ISETP.GT.AND P3, PT, R0, 0x2d, PT ;  /* 0x0000002d0000780c */ /* 0x000fc40003f64270 */
[-C--:B------:R-:W-:Y:S02]  /*59e0*/  IADD3 R4, P1, R26, R2.reuse, RZ ;  /* 0x000000021a047210 */ /* 0x080fe40007f3e0ff */
[----:B------:R-:W-:Y:S02]  /*59f0*/  IADD3 R6, P0, R24, R2, RZ ;  /* 0x0000000218067210 */ /* 0x000fe40007f1e0ff */
[----:B--2---:R-:W-:Y:S01]  /*5a00*/  PRMT R10, RZ, 0x7610, R10 ;  /* 0x00007610ff0a7816 */ /* 0x004fe2000000000a */
[--C-:B------:R-:W-:Y:S02]  /*5a10*/  IMAD.X R5, R27, 0x1, R3.reuse, P1 ;  /* 0x000000011b057824 */ /* 0x100fe400008e0603 */
[----:B------:R-:W-:Y:S01]  /*5a20*/  IMAD.X R7, R25, 0x1, R3, P0 ;  /* 0x0000000119077824 */ /* 0x000fe200000e0603 */
[----:B------:R-:W-:Y:S01]  /*5a30*/  ISETP.GT.AND P2, PT, R0, 0x2e, PT ;  /* 0x0000002e0000780c */ /* 0x000fe20003f44270 */
[----:B------:R-:W4:Y:S04]  /*5a40*/  LDL.64 R24, [R1+0x538] ;  /* 0x0005380001187983 */ /* 0x000f280000100a00 */
[----:B------:R1:W4:Y:S04]  /*5a50*/  @P3 LDG.E.U16 R10, [R6.64] ;  /* 0x00000004060a3981 */ /* 0x000328000c1e1500 */
[----:B------:R-:W4:Y:S01]  /*5a60*/  LDL.64 R26, [R1+0x530] ;  /* 0x00053000011a7983 */ /* 0x000f220000100a00 */
[----:B---3--:R-:W-:-:S06]  /*5a70*/  PRMT R11, RZ, 0x7610, R11 ;  /* 0x00007610ff0b7816 */ /* 0x008fcc000000000b */
[----:B------:R3:W2:Y:S02]  /*5a80*/  @P3 LDG.E.U16 R11, [R4.64] ;  /* 0x00000004040b3981 */ /* 0x0006a4000c1e1500 */
[----:B---3--:R-:W-:Y:S02]  /*5a90*/  IADD3 R4, P1, R8, R2, RZ ;  /* 0x0000000208047210 */ /* 0x008fe40007f3e0ff */
[----:B----4-:R-:W-:-:S03]  /*5aa0*/  PRMT R28, RZ, 0x7610, R28 ;  /* 0x00007610ff1c7816 */ /* 0x010fc6000000001c */
[----:B------:R-:W-:-:S05]  /*5ab0*/  IMAD.X R5, R9, 0x1, R3, P1 ;  /* 0x0000000109057824 */ /* 0x000fca00008e0603 */
[----:B------:R3:W4:Y:S01]  /*5ac0*/  @P2 LDG.E.U16 R28, [R4.64] ;  /* 0x00000004041c2981 */ /* 0x000722000c1e1500 */
[----:B-1----:R-:W-:Y:S02]  /*5ad0*/  IADD3 R6, P0, R20, R2, RZ ;  /* 0x0000000214067210 */ /* 0x002fe40007f1e0ff */
[----:B------:R-:W-:-:S03]  /*5ae0*/  PRMT R23, RZ, 0x7610, R23 ;  /* 0x00007610ff177816 */ /* 0x000fc60000000017 */
[----:B------:R-:W-:Y:S01]  /*5af0*/  IMAD.X R7, R21, 0x1, R3, P0 ;  /* 0x0000000115077824 */ /* 0x000fe200000e0603 */
[----:B------:R-:W-:-:S04]  /*5b00*/  ISETP.GT.AND P3, PT, R0, 0x2f, PT ;  /* 0x0000002f0000780c */ /* 0x000fc80003f64270 */
[----:B------:R1:W4:Y:S01]  /*5b10*/  @P2 LDG.E.U16 R23, [R6.64] ;  /* 0x0000000406172981 */ /* 0x000322000c1e1500 */
[----:B------:R-:W-:Y:S02]  /*5b20*/  PRMT R29, RZ, 0x7610, R29 ;  /* 0x00007610ff1d7816 */ /* 0x000fe4000000001d */
[----:B-1----:R-:W-:-:S05]  /*5b30*/  IADD3 R6, P0, R24, R2, RZ ;  /* 0x0000000218067210 */ /* 0x002fca0007f1e0ff */
[----:B------:R-:W-:-:S05]  /*5b40*/  IMAD.X R7, R25, 0x1, R3, P0 ;  /* 0x0000000119077824 */ /* 0x000fca00000e0603 */
[----:B------:R-:W4:Y:S04]  /*5b50*/  @P3 LDG.E.U16 R29, [R6.64] ;  /* 0x00000004061d3981 */ /* 0x000f28000c1e1500 */
[----:B--2---:R1:W-:Y:S04]  /*5b60*/  STL [R1+0xcc], R11 ;  /* 0x0000cc0b01007387 */ /* 0x0043e80000100800 */
[----:B-1----:R-:W2:Y:S04]  /*5b70*/  LDL.LU R11, [R1+0x978] ;  /* 0x00097800010b7983 */ /* 0x002ea80000300800 */
[----:B------:R1:W-:Y:S04]  /*5b80*/  STL [R1+0xc8], R10 ;  /* 0x0000c80a01007387 */ /* 0x0003e80000100800 */
[----:B-1----:R-:W2:Y:S04]  /*5b90*/  LDL.LU R10, [R1+0x974] ;  /* 0x00097400010a7983 */ /* 0x002ea80000300800 */
[----:B------:R-:W2:Y:S01]  /*5ba0*/  LDL.64 R8, [R1+0x540] ;  /* 0x0005400001087983 */ /* 0x000ea20000100a00 */
[----:B---3--:R-:W-:-:S03]  /*5bb0*/  IADD3 R4, P1, R26, R2, RZ ;  /* 0x000000021a047210 */ /* 0x008fc60007f3e0ff */
[----:B------:R-:W3:Y:S02]  /*5bc0*/  LDL.64 R20, [R1+0x548] ;  /* 0x0005480001147983 */ /* 0x000ee40000100a00 */
[----:B------:R-:W-:Y:S02]  /*5bd0*/  IMAD.X R5, R27, 0x1, R3, P1 ;  /* 0x000000011b057824 */ /* 0x000fe400008e0603 */
[----:B----4-:R1:W-:Y:S01]  /*5be0*/  STL [R1+0xc4], R28 ;  /* 0x0000c41c01007387 */ /* 0x0103e20000100800 */
[----:B------:R-:W-:-:S06]  /*5bf0*/  PRMT R22, RZ, 0x7610, R22 ;  /* 0x00007610ff167816 */ /* 0x000fcc0000000016 */
[----:B------:R2:W4:Y:S04]  /*5c00*/  @P3 LDG.E.U16 R22, [R4.64] ;  /* 0x0000000404163981 */ /* 0x000528000c1e1500 */
[----:B-1----:R-:W4:Y:S04]  /*5c10*/  LDL.LU R28, [R1+0x970] ;  /* 0x00097000011c7983 */ /* 0x002f280000300800 */
[----:B------:R-:W4:Y:S04]  /*5c20*/  LDL.64 R26, [R1+0x550] ;  /* 0x00055000011a7983 */ /* 0x000f280000100a00 */
[----:B------:R-:W4:Y:S04]  /*5c30*/  LDL.64 R24, [R1+0x558] ;  /* 0x0005580001187983 */ /* 0x000f280000100a00 */
[----:B------:R-:W-:Y:S01]  /*5c40*/  STL [R1+0x8dc], R29 ;  /* 0x0008dc1d01007387 */ /* 0x000fe20000100800 */
[----:B------:R-:W-:-:S02]  /*5c50*/  ISETP.GT.AND P2, PT, R0, 0x30, PT ;  /* 0x000000300000780c */ /* 0x000fc40003f44270 */
[----:B--2---:R-:W-:-:S05]  /*5c60*/  IADD3 R4, P1, R8, R2, RZ ;  /* 0x0000000208047210 */ /* 0x004fca0007f3e0ff */
[----:B------:R-:W-:Y:S02]  /*5c70*/  IMAD.X R5, R9, 0x1, R3, P1 ;  /* 0x0000000109057824 */ /* 0x000fe400008e0603 */
[----:B------:R-:W2:Y:S01]  /*5c80*/  LDL.64 R8, [R1+0x560] ;  /* 0x0005600001087983 */ /* 0x000ea20000100a00 */
[----:B---3--:R-:W-:Y:S02]  /*5c90*/  IADD3 R6, P0, R20, R2, RZ ;  /* 0x0000000214067210 */ /* 0x008fe40007f1e0ff */
[----:B------:R-:W-:Y:S02]  /*5ca0*/  PRMT R19, RZ, 0x7610, R19 ;  /* 0x00007610ff137816 */ /* 0x000fe40000000013 */
[----:B------:R-:W-:Y:S02]  /*5cb0*/  PRMT R11, RZ, 0x7610, R11 ;  /* 0x00007610ff0b7816 */ /* 0x000fe4000000000b */
[----:B------:R-:W-:Y:S02]  /*5cc0*/  ISETP.GT.AND P3, PT, R0, 0x31, PT ;  /* 0x000000310000780c */ /* 0x000fe40003f64270 */
[----:B------:R-:W-:Y:S01]  /*5cd0*/  IADD3.X R7, R21, R3, RZ, P0, !PT ;  /* 0x0000000315077210 */ /* 0x000fe200007fe4ff */
[----:B------:R4:W3:Y:S01]  /*5ce0*/  @P2 LDG.E.U16 R19, [R4.64] ;  /* 0x0000000404132981 */ /* 0x0008e2000c1e1500 */
[----:B------:R-:W-:-:S03]  /*5cf0*/  PRMT R10, RZ, 0x7610, R10 ;  /* 0x00007610ff0a7816 */ /* 0x000fc6000000000a */
[----:B------:R1:W3:Y:S01]  /*5d00*/  @P2 LDG.E.U16 R11, [R6.64] ;  /* 0x00000004060b2981 */ /* 0x0002e2000c1e1500 */
[-C--:B----4-:R-:W-:Y:S02]  /*5d10*/  IADD3 R4, P1, R26, R2.reuse, RZ ;  /* 0x000000021a047210 */ /* 0x090fe40007f3e0ff */
[----:B-1----:R-:W-:-:S03]  /*5d20*/  IADD3 R6, P0, R24, R2, RZ ;  /* 0x0000000218067210 */ /* 0x002fc60007f1e0ff */
[--C-:B------:R-:W-:Y:S01]  /*5d30*/  IMAD.X R5, R27, 0x1, R3.reuse, P1 ;  /* 0x000000011b057824 */ /* 0x100fe200008e0603 */
[----:B------:R-:W-:Y:S01]  /*5d40*/  PRMT R18, RZ, 0x7610, R18 ;  /* 0x00007610ff127816 */ /* 0x000fe20000000012 */
[----:B------:R-:W-:Y:S01]  /*5d50*/  STL [R1+0x6c], R22 ;  /* 0x00006c1601007387 */ /* 0x000fe20000100800 */
[----:B------:R-:W-:-:S03]  /*5d60*/  IMAD.X R7, R25, 0x1, R3, P0 ;  /* 0x0000000119077824 */ /* 0x000fc600000e0603 */
[----:B------:R2:W4:Y:S04]  /*5d70*/  @P3 LDG.E.U16 R10, [R4.64] ;  /* 0x00000004040a3981 */ /* 0x000528000c1e1500 */
[----:B------:R1:W-:Y:S04]  /*5d80*/  STL [R1+0xc0], R23 ;  /* 0x0000c01701007387 */ /* 0x0003e80000100800 */
[----:B------:R0:W3:Y:S01]  /*5d90*/  @P3 LDG.E.U16 R18, [R6.64] ;  /* 0x0000000406123981 */ /* 0x0000e2000c1e1500 */
[----:B------:R-:W-:-:S03]  /*5da0*/  ISETP.GT.AND P4, PT, R0, 0x32, PT ;  /* 0x000000320000780c */ /* 0x000fc60003f84270 */
[----:B------:R-:W3:Y:S04]  /*5db0*/  LDL.64 R20, [R1+0x570] ;  /* 0x0005700001147983 */ /* 0x000ee80000100a00 */
[----:B-1----:R-:W3:Y:S01]  /*5dc0*/  LDL.64 R22, [R1+0x568] ;  /* 0x0005680001167983 */ /* 0x002ee20000100a00 */
[----:B0-----:R-:W-:-:S03]  /*5dd0*/  PRMT R7, RZ, 0x7610, R7 ;  /* 0x00007610ff077816 */ /* 0x001fc60000000007 */
[----:B------:R-:W3:Y:S04]  /*5de0*/  LDL.LU.64 R26, [R1+0x968] ;  /* 0x00096800011a7983 */ /* 0x000ee80000300a00 */
[----:B------:R-:W3:Y:S01]  /*5df0*/  LDL.LU.64 R24, [R1+0x960] ;  /* 0x0009600001187983 */ /* 0x000ee20000300a00 */
[----:B--2---:R-:W-:-:S05]  /*5e00*/  IADD3 R4, P1, R8, R2, RZ ;  /* 0x0000000208047210 */ /* 0x004fca0007f3e0ff */
[----:B------:R-:W-:Y:S02]  /*5e10*/  IMAD.X R5, R9, 0x1, R3, P1 ;  /* 0x0000000109057824 */ /* 0x000fe400008e0603 */
[----:B------:R-:W-:-:S06]  /*5e20*/  IMAD.MOV.U32 R9, RZ, RZ, R7 ;  /* 0x000000ffff097224 */ /* 0x000fcc00078e0007 */
[----:B------:R-:W2:Y:S01]  /*5e30*/  @P4 LDG.E.U16 R9, [R4.64] ;  /* 0x0000000404094981 */ /* 0x000ea2000c1e1500 */
[----:B------:R-:W-:-:S03]  /*5e40*/  PRMT R17, RZ, 0x7610, R17 ;  /* 0x00007610ff117816 */ /* 0x000fc60000000011 */
[----:B----4-:R-:W-:Y:S04]  /*5e50*/  STL [R1+0x4c], R10 ;  /* 0x00004c0a01007387 */ /* 0x010fe80000100800 */
[----:B---3--:R0:W-:Y:S04]  /*5e60*/  STL [R1+0x60], R11 ;  /* 0x0000600b01007387 */ /* 0x0081e80000100800 */
[----:B0-----:R-:W3:Y:S01]  /*5e70*/  LDL.64 R10, [R1+0x578] ;  /* 0x00057800010a7983 */ /* 0x001ee20000100a00 */
[----:B------:R-:W-:-:S03]  /*5e80*/  IADD3 R6, P2, R22, R2, RZ ;  /* 0x0000000216067210 */ /* 0x000fc60007f5e0ff */
[----:B------:R-:W-:Y:S04]  /*5e90*/  STL [R1+0x48], R18 ;  /* 0x0000481201007387 */ /* 0x000fe80000100800 */
[----:B------:R0:W-:Y:S04]  /*5ea0*/  STL [R1+0x64], R19 ;  /* 0x0000641301007387 */ /* 0x0001e80000100800 */
[----:B0-----:R-:W4:Y:S04]  /*5eb0*/  LDL.64 R18, [R1+0x580] ;  /* 0x0005800001127983 */ /* 0x001f280000100a00 */
[----:B------:R0:W-:Y:S02]  /*5ec0*/  STL.S16 [R1+0x44], R7 ;  /* 0x0000440701007387 */ /* 0x0001e40000100600 */
[----:B0-----:R-:W-:Y:S01]  /*5ed0*/  IMAD.X R7, R23, 0x1, R3, P2 ;  /* 0x0000000117077824 */ /* 0x001fe200010e0603 */
[----:B------:R-:W-:Y:S01]  /*5ee0*/  ISETP.GT.AND P0, PT, R0, 0x33, PT ;  /* 0x000000330000780c */ /* 0x000fe20003f04270 */
[----:B------:R-:W4:Y:S04]  /*5ef0*/  LDL.LU.64 R22, [R1+0x958] ;  /* 0x0009580001167983 */ /* 0x000f280000300a00 */
[----:B------:R0:W4:Y:S01]  /*5f00*/  @P4 LDG.E.U16 R17, [R6.64] ;  /* 0x0000000406114981 */ /* 0x000122000c1e1500 */
[----:B------:R-:W-:-:S02]  /*5f10*/  PRMT R16, RZ, 0x7610, R16 ;  /* 0x00007610ff107816 */ /* 0x000fc40000000010 */
[----:B------:R-:W-:-:S03]  /*5f20*/  IADD3 R8, P1, R20, R2, RZ ;  /* 0x0000000214087210 */ /* 0x000fc60007f3e0ff */
[----:B0-----:R-:W-:Y:S01]  /*5f30*/  IMAD.MOV.U32 R7, RZ, RZ, R16 ;  /* 0x000000ffff077224 */ /* 0x001fe200078e0010 */
[----:B--2---:R0:W-:Y:S02]  /*5f40*/  @P4 STL [R1+0x44], R9 ;  /* 0x0000440901004387 */ /* 0x0041e40000100800 */
[----:B0-----:R-:W-:Y:S02]  /*5f50*/  IMAD.X R9, R21, 0x1, R3, P1 ;  /* 0x0000000115097824 */ /* 0x001fe400008e0603 */
[----:B------:R-:W2:Y:S04]  /*5f60*/  LDL.LU.64 R20, [R1+0x950] ;  /* 0x0009500001147983 */ /* 0x000ea80000300a00 */
[----:B------:R0:W2:Y:S04]  /*5f70*/  @P0 LDG.E.U16 R7, [R8.64] ;  /* 0x0000000408070981 */ /* 0x0000a8000c1e1500 */
[----:B------:R-:W-:Y:S01]  /*5f80*/  STL.S16 [R1+0x2c], R16 ;  /* 0x00002c1001007387 */ /* 0x000fe20000100600 */
[----:B------:R-:W-:-:S02]  /*5f90*/  ISETP.GT.AND P3, PT, R0, 0x34, PT ;  /* 0x000000340000780c */ /* 0x000fc40003f64270 */
[----:B------:R-:W-:Y:S02]  /*5fa0*/  PRMT R14, RZ, 0x7610, R14 ;  /* 0x00007610ff0e7816 */ /* 0x000fe4000000000e */
[----:B------:R-:W-:Y:S02]  /*5fb0*/  PRMT R15, RZ, 0x7610, R15 ;  /* 0x00007610ff0f7816 */ /* 0x000fe4000000000f */
[----:B---3--:R-:W-:-:S04]  /*5fc0*/  IADD3 R4, P2, R10, R2, RZ ;  /* 0x000000020a047210 */ /* 0x008fc80007f5e0ff */
[----:B------:R-:W-:-:S05]  /*5fd0*/  IADD3.X R5, R11, R3, RZ, P2, !PT ;  /* 0x000000030b057210 */ /* 0x000fca00017fe4ff */
[----:B------:R1:W3:Y:S04]  /*5fe0*/  @P0 LDG.E.U16 R15, [R4.64] ;  /* 0x00000004040f0981 */ /* 0x0002e8000c1e1500 */
[----:B----4-:R4:W-:Y:S04]  /*5ff0*/  STL [R1+0x40], R17 ;  /* 0x0000401101007387 */ /* 0x0109e80000100800 */
[----:B0-----:R-:W1:Y:S04]  /*6000*/  LDL.64 R8, [R1+0x588] ;  /* 0x0005880001087983 */ /* 0x001e680000100a00 */
[----:B----4-:R-:W4:Y:S01]  /*6010*/  LDL.64 R16, [R1+0x590] ;  /* 0x0005900001107983 */ /* 0x010f220000100a00 */
[----:B------:R-:W-:-:S03]  /*6020*/  IADD3 R6, P1, R18, R2, RZ ;  /* 0x0000000212067210 */ /* 0x000fc60007f3e0ff */
[----:B--2---:R0:W-:Y:S01]  /*6030*/  @P0 STL [R1+0x2c], R7 ;  /* 0x00002c0701000387 */ /* 0x0041e20000100800 */
[----:B------:R-:W-:-:S03]  /*6040*/  PRMT R12, RZ, 0x7610, R12 ;  /* 0x00007610ff0c7816 */ /* 0x000fc6000000000c */
[----:B------:R-:W2:Y:S01]  /*6050*/  LDL.64 R10, [R1+0x598] ;  /* 0x00059800010a7983 */ /* 0x000ea20000100a00 */
[----:B0-----:R-:W-:-:S03]  /*6060*/  IMAD.X R7, R19, 0x1, R3, P1 ;  /* 0x0000000113077824 */ /* 0x001fc600008e0603 */
[----:B------:R-:W2:Y:S04]  /*6070*/  LDL.LU.64 R18, [R1+0x948] ;  /* 0x0009480001127983 */ /* 0x000ea80000300a00 */
[----:B------:R4:W2:Y:S01]  /*6080*/  @P3 LDG.E.U16 R14, [R6.64] ;  /* 0x00000004060e3981 */ /* 0x0008a2000c1e1500 */
[----:B------:R-:W-:Y:S02]  /*6090*/  ISETP.GT.AND P1, PT, R0, 0x35, PT ;  /* 0x000000350000780c */ /* 0x000fe40003f24270 */
[----:B-1----:R-:W-:-:S05]  /*60a0*/  IADD3 R4, P0, R8, R2, RZ ;  /* 0x0000000208047210 */ /* 0x002fca0007f1e0ff */
[----:B------:R-:W-:Y:S01]  /*60b0*/  IMAD.X R5, R9, 0x1, R3, P0 ;  /* 0x0000000109057824 */ /* 0x000fe200000e0603 */
[----:B----4-:R-:W-:-:S04]  /*60c0*/  IADD3 R6, P0, R16, R2, RZ ;  /* 0x0000000210067210 */ /* 0x010fc80007f1e0ff */
[----:B------:R0:W4:Y:S01]  /*60d0*/  @P3 LDG.E.U16 R12, [R4.64] ;  /* 0x00000004040c3981 */ /* 0x000122000c1e1500 */
[----:B------:R-:W-:Y:S01]  /*60e0*/  IMAD.X R7, R17, 0x1, R3, P0 ;  /* 0x0000000111077824 */ /* 0x000fe200000e0603 */
[----:B0-----:R-:W-:-:S06]  /*60f0*/  PRMT R4, RZ, 0x7610, R4 ;  /* 0x00007610ff047816 */ /* 0x001fcc0000000004 */
[----:B------:R-:W4:Y:S04]  /*6100*/  @P1 LDG.E.U16 R4, [R6.64] ;  /* 0x0000000406041981 */ /* 0x000f28000c1e1500 */
[----:B--2---:R-:W-:Y:S04]  /*6110*/  STL [R1+0x24], R14 ;  /* 0x0000240e01007387 */ /* 0x004fe80000100800 */
[----:B---3--:R0:W-:Y:S04]  /*6120*/  STL [R1+0x28], R15 ;  /* 0x0000280f01007387 */ /* 0x0081e80000100800 */
[----:B------:R-:W2:Y:S04]  /*6130*/  LDL.64 R8, [R1+0x5a8] ;  /* 0x0005a80001087983 */ /* 0x000ea80000100a00 */
[----:B0-----:R-:W3:Y:S01]  /*6140*/  LDL.64 R14, [R1+0x5a0] ;  /* 0x0005a000010e7983 */ /* 0x001ee20000100a00 */
[----:B------:R-:W-:-:S02]  /*6150*/  PRMT R13, RZ, 0x7610, R13 ;  /* 0x00007610ff0d7816 */ /* 0x000fc4000000000d */
[----:B------:R-:W-:Y:S01]  /*6160*/  PRMT R28, RZ, 0x7610, R28 ;  /* 0x00007610ff1c7816 */ /* 0x000fe2000000001c */
[----:B----4-:R0:W-:Y:S04]  /*6170*/  STL [R1+0x20], R12 ;  /* 0x0000200c01007387 */ /* 0x0101e80000100800 */
[----:B0-----:R-:W4:Y:S04]  /*6180*/  LDL.LU R12, [R1+0x940] ;  /* 0x00094000010c7983 */ /* 0x001f280000300800 */
[----:B------:R-:W4:Y:S04]  /*6190*/  LDL.LU.64 R16, [R1+0x938] ;  /* 0x0009380001107983 */ /* 0x000f280000300a00 */
[----:B------:R0:W-:Y:S02]  /*61a0*/  STL [R1+0xc], R4 ;  /* 0x00000c0401007387 */ /* 0x0001e40000100800 */
[----:B0-----:R-:W-:-:S05]  /*61b0*/  IADD3 R4, P0, R10, R2, RZ ;  /* 0x000000020a047210 */ /* 0x001fca0007f1e0ff */
[----:B------:R-:W-:Y:S01]  /*61c0*/  IMAD.X R5, R11, 0x1, R3, P0 ;  /* 0x000000010b057824 */ /* 0x000fe200000e0603 */
[----:B------:R-:W-:Y:S01]  /*61d0*/  PRMT R29, RZ, 0x7610, R29 ;  /* 0x00007610ff1d7816 */ /* 0x000fe2000000001d */
[----:B------:R-:W4:Y:S04]  /*61e0*/  LDL.64 R10, [R1+0x5b0] ;  /* 0x0005b000010a7983 */ /* 0x000f280000100a00 */
[----:B------:R3:W4:Y:S01]  /*61f0*/  @P1 LDG.E.U16 R13, [R4.64] ;  /* 0x00000004040d1981 */ /* 0x000722000c1e1500 */
[----:B------:R-:W-:Y:S02]  /*6200*/  ISETP.GT.AND P1, PT, R0, 0x36, PT ;  /* 0x000000360000780c */ /* 0x000fe40003f24270 */
[----:B---3--:R-:W-:-:S05]  /*6210*/  IADD3 R4, P0, R14, R2, RZ ;  /* 0x000000020e047210 */ /* 0x008fca0007f1e0ff */
[----:B------:R-:W-:-:S06]  /*6220*/  IMAD.X R5, R15, 0x1, R3, P0 ;  /* 0x000000010f057824 */ /* 0x000fcc00000e0603 */
[----:B------:R2:W3:Y:S02]  /*6230*/  @P1 LDG.E.U16 R28, [R4.64] ;  /* 0x00000004041c1981 */ /* 0x0004e4000c1e1500 */
[----:B--2---:R-:W-:-:S05]  /*6240*/  IADD3 R4, P0, R8, R2, RZ ;  /* 0x0000000208047210 */ /* 0x004fca0007f1e0ff */
[----:B------:R-:W-:-:S05]  /*6250*/  IMAD.X R5, R9, 0x1, R3, P0 ;  /* 0x0000000109057824 */ /* 0x000fca00000e0603 */
[----:B------:R0:W2:Y:S04]  /*6260*/  @P1 LDG.E.U16 R29, [R4.64] ;  /* 0x00000004041d1981 */ /* 0x0000a8000c1e1500 */
[----:B----4-:R1:W-:Y:S04]  /*6270*/  STL [R1+0x8], R13 ;  /* 0x0000080d01007387 */ /* 0x0103e80000100800 */
[----:B-1----:R-:W4:Y:S04]  /*6280*/  LDL.LU R13, [R1+0x930] ;  /* 0x00093000010d7983 */ /* 0x002f280000300800 */
[----:B------:R-:W4:Y:S01]  /*6290*/  LDL.64 R14, [R1+0x5b8] ;  /* 0x0005b800010e7983 */ /* 0x000f220000100a00 */
[----:B0-----:R-:W-:-:S04]  /*62a0*/  IADD3 R4, P0, R10, R2, RZ ;  /* 0x000000020a047210 */ /* 0x001fc80007f1e0ff */
[----:B------:R-:W-:Y:S01]  /*62b0*/  IADD3.X R5, R11, R3, RZ, P0, !PT ;  /* 0x000000030b057210 */ /* 0x000fe200007fe4ff */
[----:B---3--:R-:W-:Y:S04]  /*62c0*/  STL [R1+0x4], R28 ;  /* 0x0000041c01007387 */ /* 0x008fe80000100800 */
[----:B------:R-:W3:Y:S04]  /*62d0*/  LDL.64 R8, [R1+0x5c0] ;  /* 0x0005c00001087983 */ /* 0x000ee80000100a00 */
[----:B--2---:R-:W-:Y:S04]  /*62e0*/  STL [R1+0x8e0], R29 ;  /* 0x0008e01d01007387 */ /* 0x004fe80000100800 */
[----:B------:R-:W2:Y:S01]  /*62f0*/  LDL.64 R10, [R1+0x5c8] ;  /* 0x0005c800010a7983 */ /* 0x000ea20000100a00 */
[----:B------:R-:W-:-:S02]  /*6300*/  ISETP.GT.AND P1, PT, R0, 0x37, PT ;  /* 0x000000370000780c */ /* 0x000fc40003f24270 */
[----:B------:R-:W-:Y:S02]  /*6310*/  PRMT R27, RZ, 0x7610, R27 ;  /* 0x00007610ff1b7816 */ /* 0x000fe4000000001b */
[----:B------:R-:W-:-:S09]  /*6320*/  PRMT R26, RZ, 0x7610, R26 ;  /* 0x00007610ff1a7816 */ /* 0x000fd2000000001a */
[----:B------:R4:W2:Y:S01]  /*6330*/  @P1 LDG.E.U16 R27, [R4.64] ;  /* 0x00000004041b1981 */ /* 0x0008a2000c1e1500 */
[----:B------:R-:W-:Y:S02]  /*6340*/  PRMT R25, RZ, 0x7610, R25 ;  /* 0x00007610ff197816 */ /* 0x000fe40000000019 */
[----:B------:R-:W-:Y:S02]  /*6350*/  PRMT R24, RZ, 0x7610, R24 ;  /* 0x00007610ff187816 */ /* 0x000fe40000000018 */
[----:B----4-:R-:W-:-:S05]  /*6360*/  IADD3 R4, P0, R14, R2, RZ ;  /* 0x000000020e047210 */ /* 0x010fca0007f1e0ff */
[----:B------:R-:W-:-:S05]  /*6370*/  IMAD.X R5, R15, 0x1, R3, P0 ;  /* 0x000000010f057824 */ /* 0x000fca00000e0603 */
[----:B------:R3:W4:Y:S01]  /*6380*/  @P1 LDG.E.U16 R26, [R4.64] ;  /* 0x00000004041a1981 */ /* 0x000722000c1e1500 */
[----:B------:R-:W-:Y:S02]  /*6390*/  ISETP.GT.AND P1, PT, R0, 0x38, PT ;  /* 0x000000380000780c */ /* 0x000fe40003f24270 */
[----:B---3--:R-:W-:-:S05]  /*63a0*/  IADD3 R4, P0, R8, R2, RZ ;  /* 0x0000000208047210 */ /* 0x008fca0007f1e0ff */
[----:B------:R-:W-:-:S06]  /*63b0*/  IMAD.X R5, R9, 0x1, R3, P0 ;  /* 0x0000000109057824 */ /* 0x000fcc00000e0603 */
[----:B------:R2:W3:Y:S02]  /*63c0*/  @P1 LDG.E.U16 R25, [R4.64] ;  /* 0x0000000404191981 */ /* 0x0004e4000c1e1500 */
[----:B--2---:R-:W-:-:S05]  /*63d0*/  IADD3 R4, P0, R10, R2, RZ ;  /* 0x000000020a047210 */ /* 0x004fca0007f1e0ff */
[----:B------:R-:W-:-:S05]  /*63e0*/  IMAD.X R5, R11, 0x1, R3, P0 ;  /* 0x000000010b057824 */ /* 0x000fca00000e0603 */
[----:B------:R-:W2:Y:S04]  /*63f0*/  @P1 LDG.E.U16 R24, [R4.64] ;  /* 0x0000000404181981 */ /* 0x000ea8000c1e1500 */
[----:B------:R-:W-:Y:S04]  /*6400*/  STL [R1+0x8e4], R27 ;  /* 0x0008e41b01007387 */ /* 0x000fe80000100800 */
[----:B------:R-:W2:Y:S04]  /*6410*/  LDL.LU.64 R14, [R1+0x928] ;  /* 0x00092800010e7983 */ /* 0x000ea80000300a00 */
[----:B----4-:R0:W-:Y:S04]  /*6420*/  STL [R1+0x8e8], R26 ;  /* 0x0008e81a01007387 */ /* 0x0101e80000100800 */
[----:B------:R-:W4:Y:S04]  /*6430*/  LDL.64 R8, [R1+0x5d8] ;  /* 0x0005d80001087983 */ /* 0x000f280000100a00 */
[----:B---3--:R-:W-:Y:S04]  /*6440*/  STL [R1+0x920], R25 ;  /* 0x0009201901007387 */ /* 0x008fe80000100800 */
[----:B------:R-:W3:Y:S04]  /*6450*/  LDL.64 R10, [R1+0x5e0] ;  /* 0x0005e000010a7983 */ /* 0x000ee80000100a00 */
[----:B0-----:R-:W3:Y:S04]  /*6460*/  LDL.64 R26, [R1+0x5e8] ;  /* 0x0005e800011a7983 */ /* 0x001ee80000100a00 */
[----:B--2---:R0:W-:Y:S04]  /*6470*/  STL [R1+0x924], R24 ;  /* 0x0009241801007387 */ /* 0x0041e80000100800 */
[----:B0-----:R-:W2:Y:S01]  /*6480*/  LDL.64 R24, [R1+0x5d0] ;  /* 0x0005d00001187983 */ /* 0x001ea20000100a00 */
[----:B------:R-:W-:-:S02]  /*6490*/  ISETP.GT.AND P1, PT, R0, 0x39, PT ;  /* 0x000000390000780c */ /* 0x000fc40003f24270 */
[----:B------:R-:W-:Y:S02]  /*64a0*/  PRMT R23, RZ, 0x7610, R23 ;  /* 0x00007610ff177816 */ /* 0x000fe40000000017 */
[----:B------:R-:W-:Y:S02]  /*64b0*/  PRMT R22, RZ, 0x7610, R22 ;  /* 0x00007610ff167816 */ /* 0x000fe40000000016 */
[----:B------:R-:W-:Y:S02]  /*64c0*/  PRMT R21, RZ, 0x7610, R21 ;  /* 0x00007610ff157816 */ /* 0x000fe40000000015 */
[----:B--2---:R-:W-:-:S05]  /*64d0*/  IADD3 R4, P0, R24, R2, RZ ;  /* 0x0000000218047210 */ /* 0x004fca0007f1e0ff */
[----:B------:R-:W-:-:S05]  /*64e0*/  IMAD.X R5, R25, 0x1, R3, P0 ;  /* 0x0000000119057824 */ /* 0x000fca00000e0603 */
[----:B------:R4:W2:Y:S02]  /*64f0*/  @P1 LDG.E.U16 R23, [R4.64] ;  /* 0x0000000404171981 */ /* 0x0008a4000c1e1500 */
[----:B----4-:R-:W-:-:S05]  /*6500*/  IADD3 R4, P0, R8, R2, RZ ;  /* 0x0000000208047210 */ /* 0x010fca0007f1e0ff */
[----:B------:R-:W-:Y:S02]  /*6510*/  IMAD.X R5, R9, 0x1, R3, P0 ;  /* 0x0000000109057824 */ /* 0x000fe400000e0603 */
[----:B------:R-:W4:Y:S04]  /*6520*/  LDL.64 R8, [R1+0x5f0] ;  /* 0x0005f00001087983 */ /* 0x000f280000100a00 */
[----:B------:R3:W2:Y:S01]  /*6530*/  @P1 LDG.E.U16 R22, [R4.64] ;  /* 0x0000000404161981 */ /* 0x0006a2000c1e1500 */
[----:B------:R-:W-:Y:S02]  /*6540*/  ISETP.GT.AND P1, PT, R0, 0x3a, PT ;  /* 0x0000003a0000780c */ /* 0x000fe40003f24270 */
[----:B---3--:R-:W-:-:S05]  /*6550*/  IADD3 R4, P0, R10, R2, RZ ;  /* 0x000000020a047210 */ /* 0x008fca0007f1e0ff */
[----:B------:R-:W-:Y:S02]  /*6560*/  IMAD.X R5, R11, 0x1, R3, P0 ;  /* 0x000000010b057824 */ /* 0x000fe400000e0603 */
[----:B------:R-:W3:Y:S04]  /*6570*/  LDL.64 R10, [R1+0x5f8] ;  /* 0x0005f800010a7983 */ /* 0x000ee80000100a00 */
[----:B------:R0:W2:Y:S01]  /*6580*/  @P1 LDG.E.U16 R21, [R4.64] ;  /* 0x0000000404151981 */ /* 0x0000a2000c1e1500 */
[----:B------:R-:W-:Y:S02]  /*6590*/  PRMT R20, RZ, 0x7610, R20 ;  /* 0x00007610ff147816 */ /* 0x000fe40000000014 */
[----:B0-----:R-:W-:-:S05]  /*65a0*/  IADD3 R4, P0, R26, R2, RZ ;  /* 0x000000021a047210 */ /* 0x001fca0007f1e0ff */
[----:B------:R-:W-:-:S05]  /*65b0*/  IMAD.X R5, R27, 0x1, R3, P0 ;  /* 0x000000011b057824 */ /* 0x000fca00000e0603 */
[----:B------:R4:W3:Y:S01]  /*65c0*/  @P1 LDG.E.U16 R20, [R4.64] ;  /* 0x0000000404141981 */ /* 0x0008e2000c1e1500 */
[----:B------:R-:W-:Y:S02]  /*65d0*/  ISETP.GT.AND P1, PT, R0, 0x3b, PT ;  /* 0x0000003b0000780c */ /* 0x000fe40003f24270 */
[----:B------:R-:W-:Y:S01]  /*65e0*/  PRMT R19, RZ, 0x7610, R19 ;  /* 0x00007610ff137816 */ /* 0x000fe20000000013 */
[----:B--2---:R-:W-:Y:S04]  /*65f0*/  STL [R1+0x914], R21 ;  /* 0x0009141501007387 */ /* 0x004fe80000100800 */
[----:B------:R-:W2:Y:S01]  /*6600*/  LDL.64 R24, [R1+0x600] ;  /* 0x0006000001187983 */ /* 0x000ea20000100a00 */
[----:B----4-:R-:W-:-:S04]  /*6610*/  IADD3 R4, P0, R8, R2, RZ ;  /* 0x0000000208047210 */ /* 0x010fc80007f1e0ff */
[----:B------:R-:W-:-:S05]  /*6620*/  IADD3.X R5, R9, R3, RZ, P0, !PT ;  /* 0x0000000309057210 */ /* 0x000fca00007fe4ff */
[----:B------:R3:W4:Y:S01]  /*6630*/  @P1 LDG.E.U16 R19, [R4.64] ;  /* 0x0000000404131981 */ /* 0x000722000c1e1500 */
[----:B------:R-:W-:Y:S02]  /*6640*/  PRMT R18, RZ, 0x7610, R18 ;  /* 0x00007610ff127816 */ /* 0x000fe40000000012 */
[----:B---3--:R-:W-:-:S05]  /*6650*/  IADD3 R4, P0, R10, R2, RZ ;  /* 0x000000020a047210 */ /* 0x008fca0007f1e0ff */
[----:B------:R-:W-:-:S05]  /*6660*/  IMAD.X R5, R11, 0x1, R3, P0 ;  /* 0x000000010b057824 */ /* 0x000fca00000e0603 */
[----:B------:R2:W3:Y:S01]  /*6670*/  @P1 LDG.E.U16 R18, [R4.64] ;  /* 0x0000000404121981 */ /* 0x0004e2000c1e1500 */
[----:B------:R-:W-:Y:S02]  /*6680*/  ISETP.GT.AND P1, PT, R0, 0x3c, PT ;  /* 0x0000003c0000780c */ /* 0x000fe40003f24270 */
[----:B------:R-:W-:Y:S01]  /*6690*/  PRMT R17, RZ, 0x7610, R17 ;  /* 0x00007610ff117816 */ /* 0x000fe20000000011 */
[----:B------:R0:W-:Y:S04]  /*66a0*/  STL [R1+0x918], R20 ;  /* 0x0009181401007387 */ /* 0x0001e80000100800 */
[----:B------:R-:W3:Y:S01]  /*66b0*/  LDL.64 R8, [R1+0x608] ;  /* 0x0006080001087983 */ /* 0x000ee20000100a00 */
[----:B--2---:R-:W-:-:S05]  /*66c0*/  IADD3 R4, P0, R24, R2, RZ ;  /* 0x0000000218047210 */ /* 0x004fca0007f1e0ff */
[----:B------:R-:W-:-:S05]  /*66d0*/  IMAD.X R5, R25, 0x1, R3, P0 ;  /* 0x0000000119057824 */ /* 0x000fca00000e0603 */
[----:B------:R3:W2:Y:S04]  /*66e0*/  @P1 LDG.E.U16 R17, [R4.64] ;  /* 0x0000000404111981 */ /* 0x0006a8000c1e1500 */
[----:B----4-:R-:W-:Y:S04]  /*66f0*/  STL [R1+0x91c], R19 ;  /* 0x00091c1301007387 */ /* 0x010fe80000100800 */
[----:B------:R-:W4:Y:S04]  /*6700*/  LDL.64 R10, [R1+0x610] ;  /* 0x00061000010a7983 */ /* 0x000f280000100a00 */
[----:B0-----:R-:W4:Y:S01]  /*6710*/  LDL.64 R20, [R1+0x618] ;  /* 0x0006180001147983 */ /* 0x001f220000100a00 */
[----:B---3--:R-:W-:-:S05]  /*6720*/  IADD3 R4, P0, R8, R2, RZ ;  /* 0x0000000208047210 */ /* 0x008fca0007f1e0ff */
[----:B------:R-:W-:Y:S01]  /*6730*/  IMAD.X R5, R9, 0x1, R3, P0 ;  /* 0x0000000109057824 */ /* 0x000fe200000e0603 */
[----:B------:R-:W-:-:S06]  /*6740*/  PRMT R16, RZ, 0x7610, R16 ;  /* 0x00007610ff107816 */ /* 0x000fcc0000000010 */
[----:B------:R4:W3:Y:S01]  /*6750*/  @P1 LDG.E.U16 R16, [R4.64] ;  /* 0x0000000404101981 */ /* 0x0008e2000c1e1500 */
[----:B------:R-:W-:-:S03]  /*6760*/  ISETP.GT.AND P1, PT, R0, 0x3d, PT ;  /* 0x0000003d0000780c */ /* 0x000fc60003f24270 */
[----:B--2---:R0:W-:Y:S04]  /*6770*/  STL [R1+0x904], R17 ;  /* 0x0009041101007387 */ /* 0x0041e80000100800 */
[----:B------:R-:W2:Y:S01]  /*6780*/  LDL.64 R8, [R1+0x620] ;  /* 0x0006200001087983 */ /* 0x000ea20000100a00 */
[----:B----4-:R-:W-:Y:S02]  /*6790*/  IADD3 R4, P0, R10, R2, RZ ;  /* 0x000000020a047210 */ /* 0x010fe40007f1e0ff */
[----:B------:R-:W-:-:S03]  /*67a0*/  PRMT R12, RZ, 0x7610, R12 ;  /* 0x00007610ff0c7816 */ /* 0x000fc6000000000c */
[----:B------:R-:W-:-:S05]  /*67b0*/  IMAD.X R5, R11, 0x1, R3, P0 ;  /* 0x000000010b057824 */ /* 0x000fca00000e0603 */
[----:B------:R1:W4:Y:S01]  /*67c0*/  @P1 LDG.E.U16 R12, [R4.64] ;  /* 0x00000004040c1981 */ /* 0x000322000c1e1500 */
[----:B------:R-:W-:Y:S02]  /*67d0*/  PRMT R7, RZ, 0x7610, R7 ;  /* 0x00007610ff077816 */ /* 0x000fe40000000007 */
[----:B-1----:R-:W-:-:S05]  /*67e0*/  IADD3 R4, P0, R20, R2, RZ ;  /* 0x0000000214047210 */ /* 0x002fca0007f1e0ff */
[----:B------:R-:W-:-:S05]  /*67f0*/  IMAD.X R5, R21, 0x1, R3, P0 ;  /* 0x0000000115057824 */ /* 0x000fca00000e0603 */
[----:B------:R2:W4:Y:S01]  /*6800*/  @P1 LDG.E.U16 R7, [R4.64] ;  /* 0x0000000404071981 */ /* 0x000522000c1e1500 */
[----:B------:R-:W-:Y:S02]  /*6810*/  ISETP.GT.AND P1, PT, R0, 0x3e, PT ;  /* 0x0000003e0000780c */ /* 0x000fe40003f24270 */
[----:B------:R-:W-:Y:S01]  /*6820*/  PRMT R6, RZ, 0x7610, R6 ;  /* 0x00007610ff067816 */ /* 0x000fe20000000006 */
[----:B---3--:R1:W-:Y:S04]  /*6830*/  STL [R1+0x908], R16 ;  /* 0x0009081001007387 */ /* 0x0083e80000100800 */
[----:B------:R-:W3:Y:S01]  /*6840*/  LDL.64 R10, [R1+0x628] ;  /* 0x00062800010a7983 */ /* 0x000ee20000100a00 */
[----:B--2---:R-:W-:-:S05]  /*6850*/  IADD3 R4, P0, R8, R2, RZ ;  /* 0x0000000208047210 */ /* 0x004fca0007f1e0ff */
[----:B------:R-:W-:-:S05]  /*6860*/  IMAD.X R5, R9, 0x1, R3, P0 ;  /* 0x0000000109057824 */ /* 0x000fca00000e0603 */
[----:B------:R3:W2:Y:S04]  /*6870*/  @P1 LDG.E.U16 R6, [R4.64] ;  /* 0x0000000404061981 */ /* 0x0006a8000c1e1500 */
[----:B----4-:R-:W-:Y:S04]  /*6880*/  STL [R1+0x90c], R12 ;  /* 0x00090c0c01007387 */ /* 0x010fe80000100800 */
[----:B------:R-:W2:Y:S04]  /*6890*/  LDL.64 R24, [R1+0x630] ;  /* 0x0006300001187983 */ /* 0x000ea80000100a00 */
[----:B------:R0:W-:Y:S04]  /*68a0*/  STL [R1+0x910], R7 ;  /* 0x0009100701007387 */ /* 0x0001e80000100800 */
[----:B------:R-:W2:Y:S01]  /*68b0*/  LDL.64 R20, [R1+0x638] ;  /* 0x0006380001147983 */ /* 0x000ea20000100a00 */
[----:B---3--:R-:W-:-:S03]  /*68c0*/  IADD3 R8, P0, R10, R2, RZ ;  /* 0x000000020a087210 */ /* 0x008fc60007f1e0ff */
[----:B------:R-:W3:Y:S01]  /*68d0*/  S2R R10, SR_TID.X ;  /* 0x00000000000a7919 */ /* 0x000ee20000002100 */
[----:B------:R-:W-:Y:S01]  /*68e0*/  PRMT R5, RZ, 0x7610, R5 ;  /* 0x00007610ff057816 */ /* 0x000fe20000000005 */
[----:B------:R-:W-:-:S05]  /*68f0*/  IMAD.X R9, R11, 0x1, R3, P0 ;  /* 0x000000010b097824 */ /* 0x000fca00000e0603 */
[----:B------:R2:W2:Y:S04]  /*6900*/  @P1 LDG.E.U16 R5, [R8.64] ;  /* 0x0000000408051981 */ /* 0x0004a8000c1e1500 */
[----:B--2---:R2:W-:Y:S04]  /*6910*/  STL [R1+0x8ec], R6 ;  /* 0x0008ec0601007387 */ /* 0x0045e80000100800 */
[----:B0-----:R-:W4:Y:S04]  /*6920*/  LDL R17, [R1+0x658] ;  /* 0x0006580001117983 */ /* 0x001f280000100800 */
[----:B-1----:R-:W4:Y:S01]  /*6930*/  LDL R16, [R1+0x65c] ;  /* 0x00065c0001107983 */ /* 0x002f220000100800 */
[----:B------:R-:W-:-:S02]  /*6940*/  ISETP.GT.AND P1, PT, R0, 0x3f, PT ;  /* 0x0000003f0000780c */ /* 0x000fc40003f24270 */
[-C--:B--2---:R-:W-:Y:S02]  /*6950*/  IADD3 R8, P0, R24, R2.reuse, RZ ;  /* 0x0000000218087210 */ /* 0x084fe40007f1e0ff */
[----:B------:R-:W-:Y:S02]  /*6960*/  PRMT R4, RZ, 0x7610, R4 ;  /* 0x00007610ff047816 */ /* 0x000fe40000000004 */
[----:B---3--:R-:W-:Y:S01]  /*6970*/  LOP3.LUT R7, R10, 0x3f, RZ, 0xc0, !PT ;  /* 0x0000003f0a077812 */ /* 0x008fe200078ec0ff */
[----:B------:R-:W-:Y:S01]  /*6980*/  IMAD.MOV.U32 R6, RZ, RZ, R14 ;  /* 0x000000ffff067224 */ /* 0x000fe200078e000e */
[----:B------:R-:W-:Y:S01]  /*6990*/  IADD3.X R9, R25, R3, RZ, P0, !PT ;  /* 0x0000000319097210 */ /* 0x000fe200007fe4ff */
[----:B------:R-:W2:Y:S04]  /*69a0*/  LDL R12, [R1+0x660] ;  /* 0x00066000010c7983 */ /* 0x000ea80000100800 */
[----:B------:R0:W3:Y:S01]  /*69b0*/  @P1 LDG.E.U16 R4, [R8.64] ;  /* 0x0000000408041981 */ /* 0x0000e2000c1e1500 */
[----:B------:R-:W-:-:S02]  /*69c0*/  IADD3 R10, P0, R20, R2, RZ ;  /* 0x00000002140a7210 */ /* 0x000fc40007f1e0ff */
[----:B0-----:R-:W-:-:S03]  /*69d0*/  PRMT R8, RZ, 0x7610, R8 ;  /* 0x00007610ff087816 */ /* 0x001fc60000000008 */
[----:B------:R-:W-:-:S05]  /*69e0*/  IMAD.X R11, R21, 0x1, R3, P0 ;  /* 0x00000001150b7824 */ /* 0x000fca00000e0603 */
[----:B------:R4:W2:Y:S04]  /*69f0*/  @P1 LDG.E.U16 R8, [R10.64] ;  /* 0x000000040a081981 */ /* 0x0008a8000c1e1500 */
[----:B------:R-:W-:Y:S01]  /*6a00*/  BAR.SYNC.DEFER_BLOCKING 0x0 ;  /* 0x0000000000007b1d */ /* 0x000fe20000010000 */
[----:B------:R-:W-:Y:S01]  /*6a10*/  ISETP.GE.AND P2, PT, R7, R0, PT ;  /* 0x000000000700720c */ /* 0x000fe20003f46270 */
[----:B------:R-:W-:Y:S01]  /*6a20*/  IMAD.MOV.U32 R7, RZ, RZ, R13 ;  /* 0x000000ffff077224 */ /* 0x000fe200078e000d */
[----:B------:R-:W-:Y:S02]  /*6a30*/  PRMT R9, RZ, 0x7610, R9 ;  /* 0x00007610ff097816 */ /* 0x000fe40000000009 */
[----:B------:R-:W-:Y:S01]  /*6a40*/  PRMT R13, RZ, 0x7610, R13 ;  /* 0x00007610ff0d7816 */ /* 0x000fe2000000000d */
[----:B----4-:R-:W-:-:S08]  /*6a50*/  IMAD.WIDE R10, R17, 0x2, R6 ;  /* 0x00000002110a7825 */ /* 0x010fd000078e0206 */
[----:B------:R0:W4:Y:S02]  /*6a60*/  @!P2 LDG.E.U16 R9, [R10.64] ;  /* 0x000000040a09a981 */ /* 0x000124000c1e1500 */
[----:B0-----:R-:W-:-:S05]  /*6a70*/  IMAD.WIDE R10, R16, 0x2, R6 ;  /* 0x00000002100a7825 */ /* 0x001fca00078e0206 */
[----:B------:R-:W4:Y:S04]  /*6a80*/  @!P2 LDG.E.U16 R13, [R10.64] ;  /* 0x000000040a0da981 */ /* 0x000f28000c1e1500 */
[----:B------:R-:W-:Y:S04]  /*6a90*/  STL [R1+0x8f0], R5 ;  /* 0x0008f00501007387 */ /* 0x000fe80000100800 */
[----:B---3--:R0:W-:Y:S04]  /*6aa0*/  STL [R1+0x8f4], R4 ;  /* 0x0008f40401007387 */ /* 0x0081e80000100800 */
[----:B------:R-:W-:Y:S04]  /*6ab0*/  STL [R1+0x6f0], R0 ;  /* 0x0006f00001007387 */ /* 0x000fe80000100800 */
[----:B0-----:R-:W3:Y:S04]  /*6ac0*/  LDL R4, [R1+0x664] ;  /* 0x0006640001047983 */ /* 0x001ee80000100800 */
[----:B------:R-:W3:Y:S04]  /*6ad0*/  LDL.LU R20, [R1+0x24c] ;  /* 0x00024c0001147983 */ /* 0x000ee80000300800 */
[----:B------:R-:W-:Y:S04]  /*6ae0*/  STL [R1+0x6f8], R2 ;  /* 0x0006f80201007387 */ /* 0x000fe80000100800 */
[----:B------:R-:W-:Y:S04]  /*6af0*/  STL [R1+0x6f4], R3 ;  /* 0x0006f40301007387 */ /* 0x000fe80000100800 */
[----:B--2---:R-:W-:Y:S04]  /*6b00*/  STL [R1+0x8f8], R8 ;  /* 0x0008f80801007387 */ /* 0x004fe80000100800 */
[----:B------:R-:W-:Y:S04]  /*6b10*/  STL.64 [R1+0xe0], R6 ;  /* 0x0000e00601007387 */ /* 0x000fe80000100a00 */
[----:B------:R-:W2:Y:S04]  /*6b20*/  LDL.LU R27, [R1+0x248] ;  /* 0x00024800011b7983 */ /* 0x000ea80000300800 */
[----:B------:R-:W2:Y:S04]  /*6b30*/  LDL.LU R26, [R1+0x20c] ;  /* 0x00020c00011a7983 */ /* 0x000ea80000300800 */
[----:B----4-:R-:W-:Y:S04]  /*6b40*/  STL [R1+0x8fc], R9 ;  /* 0x0008fc0901007387 */ /* 0x010fe80000100800 */
[----:B------:R-:W4:Y:S04]  /*6b50*/  LDL.LU R21, [R1+0x208] ;  /* 0x0002080001157983 */ /* 0x000f280000300800 */
[----:B------:R0:W-:Y:S04]  /*6b60*/  STL [R1+0x900], R13 ;  /* 0x0009000d01007387 */ /* 0x0001e80000100800 */
[----:B------:R-:W4:Y:S04]  /*6b70*/  LDL.LU R24, [R1+0x1cc] ;  /* 0x0001cc0001187983 */ /* 0x000f280000300800 */
[----:B------:R-:W4:Y:S04]  /*6b80*/  LDL.LU R25, [R1+0x1c8] ;  /* 0x0001c80001197983 */ /* 0x000f280000300800 */
[----:B------:R-:W1:Y:S01]  /*6b90*/  S2R R28, SR_TID.X ;  /* 0x00000000001c7919 */ /* 0x000e620000002100 */
[----:B------:R-:W-:Y:S01]  /*6ba0*/  PRMT R14, RZ, 0x7610, R14 ;  /* 0x00007610ff0e7816 */ /* 0x000fe2000000000e */
[----:B------:R-:W-:Y:S01]  /*6bb0*/  IMAD.WIDE R10, R12, 0x2, R6 ;  /* 0x000000020c0a7825 */ /* 0x000fe200078e0206 */
[----:B------:R-:W-:Y:S01]  /*6bc0*/  PRMT R15, RZ, 0x7610, R15 ;  /* 0x00007610ff0f7816 */ /* 0x000fe2000000000f */
[----:B0-----:R-:W4:Y:S04]  /*6bd0*/  LDL.LU R13, [R1+0x14c] ;  /* 0x00014c00010d7983 */ /* 0x001f280000300800 */
[----:B------:R-:W4:Y:S04]  /*6be0*/  LDL.LU R9, [R1+0x148] ;  /* 0x0001480001097983 */ /* 0x000f280000300800 */
[----:B------:R3:W4:Y:S04]  /*6bf0*/  @!P2 LDG.E.U16 R14, [R10.64] ;  /* 0x000000040a0ea981 */ /* 0x000728000c1e1500 */
[----:B------:R-:W4:Y:S04]  /*6c00*/  LDL.LU R8, [R1+0x10c] ;  /* 0x00010c0001087983 */ /* 0x000f280000300800 */
[----:B------:R-:W4:Y:S01]  /*6c10*/  LDL.LU R0, [R1+0x108] ;  /* 0x0001080001007983 */ /* 0x000f220000300800 */
[----:B---3--:R-:W-:Y:S01]  /*6c20*/  IMAD.WIDE R10, R4, 0x2, R6 ;  /* 0x00000002040a7825 */ /* 0x008fe200078e0206 */
[----:B-1----:R-:W-:-:S02]  /*6c30*/  LOP3.LUT R28, R28, 0xff, RZ, 0xc0, !PT ;  /* 0x000000ff1c1c7812 */ /* 0x002fc400078ec0ff */
[----:B------:R-:W3:Y:S04]  /*6c40*/  LDL.LU R16, [R1+0x64] ;  /* 0x0000640001107983 */ /* 0x000ee80000300800 */
[----:B------:R-:W3:Y:S01]  /*6c50*/  LDL.LU R3, [R1+0x60] ;  /* 0x0000600001037983 */ /* 0x000ee20000300800 */
[----:B------:R-:W-:-:S03]  /*6c60*/  IMAD.SHL.U32 R28, R28, 0x2, RZ ;  /* 0x000000021c1c7824 */ /* 0x000fc600078e00ff */
[----:B------:R-:W3:Y:S04]  /*6c70*/  LDL.LU R2, [R1+0x244] ;  /* 0x0002440001027983 */ /* 0x000ee80000300800 */
[----:B------:R-:W3:Y:S04]  /*6c80*/  LDL.LU R29, [R1+0x240] ;  /* 0x00024000011d7983 */ /* 0x000ee80000300800 */
[----:B------:R0:W3:Y:S04]  /*6c90*/  @!P2 LDG.E.U16 R15, [R10.64] ;  /* 0x000000040a0fa981 */ /* 0x0000e8000c1e1500 */
[----:B--2---:R1:W-:Y:S04]  /*6ca0*/  STS.U16 [R28+0x200], R27 ;  /* 0x0002001b1c007388 */ /* 0x0043e80000000400 */
[----:B0-----:R-:W2:Y:S04]  /*6cb0*/  LDL.LU R10, [R1+0x18c] ;  /* 0x00018c00010a7983 */ /* 0x001ea80000300800 */
[----:B------:R-:W2:Y:S04]  /*6cc0*/  LDL.LU R11, [R1+0x188] ;  /* 0x00018800010b7983 */ /* 0x000ea80000300800 */
[----:B------:R-:W2:Y:S04]  /*6cd0*/  LDL.LU R4, [R1+0x204] ;  /* 0x0002040001047983 */ /* 0x000ea80000300800 */
[----:B------:R-:W2:Y:S04]  /*6ce0*/  LDL.LU R17, [R1+0x200] ;  /* 0x0002000001117983 */ /* 0x000ea80000300800 */
[----:B------:R-:W2:Y:S04]  /*6cf0*/  LDL.LU R5, [R1+0x1c4] ;  /* 0x0001c40001057983 */ /* 0x000ea80000300800 */
[----:B------:R-:W2:Y:S04]  /*6d00*/  LDL.LU R6, [R1+0x1c0] ;  /* 0x0001c00001067983 */ /* 0x000ea80000300800 */
[----:B------:R-:W2:Y:S04]  /*6d10*/  LDL.LU R7, [R1+0x184] ;  /* 0x0001840001077983 */ /* 0x000ea80000300800 */
[----:B-1----:R-:W2:Y:S04]  /*6d20*/  LDL.LU R27, [R1+0x180] ;  /* 0x00018000011b7983 */ /* 0x002ea80000300800 */
[----:B------:R0:W-:Y:S04]  /*6d30*/  STS.U16 [R28+0x2000], R26 ;  /* 0x0020001a1c007388 */ /* 0x0001e80000000400 */
[----:B------:R1:W-:Y:S04]  /*6d40*/  STS.U16 [R28], R20 ;  /* 0x000000141c007388 */ /* 0x0003e80000000400 */
[----:B0-----:R-:W2:Y:S04]  /*6d50*/  LDL.LU R26, [R1+0x144] ;  /* 0x00014400011a7983 */ /* 0x001ea80000300800 */
[----:B------:R-:W2:Y:S04]  /*6d60*/  LDL.LU R12, [R1+0x140] ;  /* 0x00014000010c7983 */ /* 0x000ea80000300800 */
[----:B------:R-:W2:Y:S04]  /*6d70*/  LDL.LU R19, [R1+0x104] ;  /* 0x0001040001137983 */ /* 0x000ea80000300800 */
[----:B-1----:R-:W2:Y:S04]  /*6d80*/  LDL.LU R20, [R1+0x100] ;  /* 0x0001000001147983 */ /* 0x002ea80000300800 */
[----:B----4-:R0:W-:Y:S04]  /*6d90*/  STS.U16 [R28+0x2200], R21 ;  /* 0x002200151c007388 */ /* 0x0101e80000000400 */
[----:B0-----:R-:W4:Y:S04]  /*6da0*/  LDL.LU R21, [R1+0x4c] ;  /* 0x00004c0001157983 */ /* 0x001f280000300800 */
[----:B------:R0:W-:Y:S04]  /*6db0*/  STS.U16 [R28+0x4000], R24 ;  /* 0x004000181c007388 */ /* 0x0001e80000000400 */
[----:B------:R1:W-:Y:S04]  /*6dc0*/  STS.U16 [R28+0x4200], R25 ;  /* 0x004200191c007388 */ /* 0x0003e80000000400 */
[----:B0-----:R-:W4:Y:S04]  /*6dd0*/  LDL.LU R24, [R1+0x924] ;  /* 0x0009240001187983 */ /* 0x001f280000300800 */
[----:B-1----:R-:W4:Y:S04]  /*6de0*/  LDL.LU R25, [R1+0x920] ;  /* 0x0009200001197983 */ /* 0x002f280000300800 */
[----:B------:R-:W-:Y:S04]  /*6df0*/  STS.U16 [R28+0x8000], R13 ;  /* 0x0080000d1c007388 */ /* 0x000fe80000000400 */
[----:B------:R-:W-:Y:S04]  /*6e00*/  STS.U16 [R28+0x8200], R9 ;  /* 0x008200091c007388 */ /* 0x000fe80000000400 */
[----:B------:R0:W-:Y:S04]  /*6e10*/  STS.U16 [R28+0xa200], R0 ;  /* 0x00a200001c007388 */ /* 0x0001e80000000400 */
[----:B---3--:R1:W-:Y:S01]  /*6e20*/  STS.U16 [R28+0xc000], R16 ;  /* 0x00c000101c007388 */ /* 0x0083e20000000400 */
[----:B0-----:R-:W-:-:S03]  /*6e30*/  LOP3.LUT R0, R28, 0x10, RZ, 0x3c, !PT ;  /* 0x000000101c007812 */ /* 0x001fc600078e3cff */
[----:B------:R-:W-:Y:S04]  /*6e40*/  STS.U16 [R28+0xa000], R8 ;  /* 0x00a000081c007388 */ /* 0x000fe80000000400 */
[----:B-1----:R-:W3:Y:S04]  /*6e50*/  LDL.LU R16, [R1+0x48] ;  /* 0x0000480001107983 */ /* 0x002ee80000300800 */
[----:B------:R-:W-:Y:S04]  /*6e60*/  STS.U16 [R28+0xc200], R3 ;  /* 0x00c200031c007388 */ /* 0x000fe80000000400 */
[----:B--2---:R-:W-:Y:S04]  /*6e70*/  STS.U16 [R28+0x6000], R10 ;  /* 0x0060000a1c007388 */ /* 0x004fe80000000400 */
[----:B------:R-:W-:Y:S04]  /*6e80*/  STS.U16 [R28+0x6200], R11 ;  /* 0x0062000b1c007388 */ /* 0x000fe80000000400 */
[----:B----4-:R-:W-:Y:S04]  /*6e90*/  STS.U16 [R28+0xe200], R24 ;  /* 0x00e200181c007388 */ /* 0x010fe80000000400 */
[----:B------:R-:W-:Y:S04]  /*6ea0*/  STS.U16 [R28+0xe000], R25 ;  /* 0x00e000191c007388 */ /* 0x000fe80000000400 */
[----:B------:R-:W-:Y:S04]  /*6eb0*/  STS.U16 [R0+0x400], R2 ;  /* 0x0004000200007388 */ /* 0x000fe80000000400 */
[----:B------:R0:W-:Y:S04]  /*6ec0*/  STS.U16 [R0+0x600], R29 ;  /* 0x0006001d00007388 */ /* 0x0001e80000000400 */
[----:B------:R-:W-:Y:S04]  /*6ed0*/  STS.U16 [R0+0x2400], R4 ;  /* 0x0024000400007388 */ /* 0x000fe80000000400 */
[----:B0-----:R-:W2:Y:S04]  /*6ee0*/  LDL.LU R29, [R1+0x23c] ;  /* 0x00023c00011d7983 */ /* 0x001ea80000300800 */
[----:B------:R0:W-:Y:S04]  /*6ef0*/  STS.U16 [R0+0x2600], R17 ;  /* 0x0026001100007388 */ /* 0x0001e80000000400 */
[----:B------:R-:W-:Y:S04]  /*6f00*/  STS.U16 [R0+0x4400], R5 ;  /* 0x0044000500007388 */ /* 0x000fe80000000400 */
[----:B------:R-:W-:Y:S04]  /*6f10*/  STS.U16 [R0+0x4600], R6 ;  /* 0x0046000600007388 */ /* 0x000fe80000000400 */
[----:B------:R-:W-:Y:S04]  /*6f20*/  STS.U16 [R0+0x6400], R7 ;  /* 0x0064000700007388 */ /* 0x000fe80000000400 */
[----:B------:R-:W-:Y:S04]  /*6f30*/  STS.U16 [R0+0x6600], R27 ;  /* 0x0066001b00007388 */ /* 0x000fe80000000400 */
[----:B------:R1:W-:Y:S04]  /*6f40*/  STS.U16 [R0+0x8400], R26 ;  /* 0x0084001a00007388 */ /* 0x0003e80000000400 */
[----:B0-----:R-:W4:Y:S04]  /*6f50*/  LDL.LU R17, [R1+0x238] ;  /* 0x0002380001117983 */ /* 0x001f280000300800 */
[----:B------:R-:W-:Y:S04]  /*6f60*/  STS.U16 [R0+0x8600], R12 ;  /* 0x0086000c00007388 */ /* 0x000fe80000000400 */
[----:B-1----:R-:W4:Y:S04]  /*6f70*/  LDL.LU R26, [R1+0x1fc] ;  /* 0x0001fc00011a7983 */ /* 0x002f280000300800 */
[----:B------:R0:W-:Y:S04]  /*6f80*/  STS.U16 [R0+0xa400], R19 ;  /* 0x00a4001300007388 */ /* 0x0001e80000000400 */
[----:B------:R1:W-:Y:S04]  /*6f90*/  STS.U16 [R0+0xa600], R20 ;  /* 0x00a6001400007388 */ /* 0x0003e80000000400 */
[----:B------:R3:W-:Y:S04]  /*6fa0*/  STS.U16 [R0+0xc400], R21 ;  /* 0x00c4001500007388 */ /* 0x0007e80000000400 */
[----:B0-----:R-:W4:Y:S04]  /*6fb0*/  LDL.LU R19, [R1+0x1f8] ;  /* 0x0001f80001137983 */ /* 0x001f280000300800 */
[----:B-1----:R-:W4:Y:S04]  /*6fc0*/  LDL.LU R20, [R1+0x1bc] ;  /* 0x0001bc0001147983 */ /* 0x002f280000300800 */
[----:B---3--:R-:W3:Y:S04]  /*6fd0*/  LDL.LU R21, [R1+0x1b8] ;  /* 0x0001b80001157983 */ /* 0x008ee80000300800 */
[----:B------:R-:W0:Y:S04]  /*6fe0*/  S2R R27, SR_TID.X ;  /* 0x00000000001b7919 */ /* 0x000e280000002100 */
[----:B------:R-:W3:Y:S04]  /*6ff0*/  LDL.LU R24, [R1+0x13c] ;  /* 0x00013c0001187983 */ /* 0x000ee80000300800 */
[----:B------:R-:W3:Y:S04]  /*7000*/  LDL.LU R28, [R1+0x138] ;  /* 0x00013800011c7983 */ /* 0x000ee80000300800 */
[----:B------:R-:W3:Y:S04]  /*7010*/  LDL.LU R25, [R1+0xfc] ;  /* 0x0000fc0001197983 */ /* 0x000ee80000300800 */
[----:B------:R-:W3:Y:S04]  /*7020*/  LDL.LU R11, [R1+0xf8] ;  /* 0x0000f800010b7983 */ /* 0x000ee80000300800 */
[----:B------:R-:W3:Y:S01]  /*7030*/  LDL.LU R3, [R1+0x44] ;  /* 0x0000440001037983 */ /* 0x000ee20000300800 */
[----:B0-----:R-:W-:-:S03]  /*7040*/  LOP3.LUT R27, R27, 0xff, RZ, 0xc0, !PT ;  /* 0x000000ff1b1b7812 */ /* 0x001fc600078ec0ff */
[----:B------:R-:W-:Y:S02]  /*7050*/  STS.U16 [R0+0xc600], R16 ;  /* 0x00c6001000007388 */ /* 0x000fe40000000400 */
[C---:B------:R-:W-:Y:S02]  /*7060*/  IMAD.SHL.U32 R10, R27.reuse, 0x2, RZ ;  /* 0x000000021b0a7824 */ /* 0x040fe400078e00ff */
[----:B------:R-:W3:Y:S03]  /*7070*/  LDL.LU R13, [R1+0x40] ;  /* 0x00004000010d7983 */ /* 0x000ee60000300800 */
[----:B------:R-:W-:Y:S01]  /*7080*/  LOP3.LUT R10, R10, 0x20, RZ, 0x3c, !PT ;  /* 0x000000200a0a7812 */ /* 0x000fe200078e3cff */
[----:B------:R0:W-:Y:S04]  /*7090*/  STS.U16 [R0+0xe400], R23 ;  /* 0x00e4001700007388 */ /* 0x0001e80000000400 */
[----:B------:R1:W-:Y:S04]  /*70a0*/  STS.U16 [R0+0xe600], R22 ;  /* 0x00e6001600007388 */ /* 0x0003e80000000400 */
[----:B0-----:R-:W3:Y:S04]  /*70b0*/  LDL.LU R23, [R1+0x178] ;  /* 0x0001780001177983 */ /* 0x001ee80000300800 */
[----:B-1----:R-:W3:Y:S04]  /*70c0*/  LDL.LU R22, [R1+0x17c] ;  /* 0x00017c0001167983 */ /* 0x002ee80000300800 */
[----:B------:R-:W3:Y:S04]  /*70d0*/  LDL.LU R9, [R1+0x234] ;  /* 0x0002340001097983 */ /* 0x000ee80000300800 */
        /* <DEDUP_REMOVED lines=8> */
[----:B------:R-:W2:Y:S04]  /*7160*/  LDL.LU R6, [R1+0x134] ;  /* 0x0001340001067983 */ /* 0x000ea80000300800 */
[----:B------:R-:W2:Y:S04]  /*7170*/  LDL.LU R7, [R1+0x130] ;  /* 0x0001300001077983 */ /* 0x000ea80000300800 */
[----:B----4-:R0:W-:Y:S04]  /*7180*/  STS.U16 [R10+0xa00], R17 ;  /* 0x000a00110a007388 */ /* 0x0101e80000000400 */
[----:B------:R-:W4:Y:S04]  /*7190*/  LDL.LU R16, [R1+0xdc] ;  /* 0x0000dc0001107983 */ /* 0x000f280000300800 */
[----:B------:R1:W-:Y:S04]  /*71a0*/  STS.U16 [R10+0x2800], R26 ;  /* 0x0028001a0a007388 */ /* 0x0003e80000000400 */
[----:B0-----:R-:W2:Y:S04]  /*71b0*/  LDL.LU R17, [R1+0xd8] ;  /* 0x0000d80001117983 */ /* 0x001ea80000300800 */
[----:B------:R0:W-:Y:S04]  /*71c0*/  STS.U16 [R10+0x2a00], R19 ;  /* 0x002a00130a007388 */ /* 0x0001e80000000400 */
[----:B-1----:R-:W2:Y:S04]  /*71d0*/  LDL.LU R26, [R1+0x2c] ;  /* 0x00002c00011a7983 */ /* 0x002ea80000300800 */
[----:B------:R1:W-:Y:S04]  /*71e0*/  STS.U16 [R10+0x4800], R20 ;  /* 0x004800140a007388 */ /* 0x0003e80000000400 */
[----:B0-----:R-:W2:Y:S04]  /*71f0*/  LDL.LU R19, [R1+0x91c] ;  /* 0x00091c0001137983 */ /* 0x001ea80000300800 */
[----:B---3--:R0:W-:Y:S04]  /*7200*/  STS.U16 [R10+0x4a00], R21 ;  /* 0x004a00150a007388 */ /* 0x0081e80000000400 */
[----:B-1----:R-:W3:Y:S04]  /*7210*/  LDL.LU R20, [R1+0x918] ;  /* 0x0009180001147983 */ /* 0x002ee80000300800 */
[----:B0-----:R-:W2:Y:S04]  /*7220*/  LDL.LU R21, [R1+0x914] ;  /* 0x0009140001157983 */ /* 0x001ea80000300800 */
[----:B------:R-:W-:Y:S04]  /*7230*/  STS.U16 [R10+0x6800], R22 ;  /* 0x006800160a007388 */ /* 0x000fe80000000400 */
[----:B------:R-:W-:Y:S04]  /*7240*/  STS.U16 [R10+0x6a00], R23 ;  /* 0x006a00170a007388 */ /* 0x000fe80000000400 */
[----:B------:R-:W-:Y:S04]  /*7250*/  STS.U16 [R10+0x8800], R24 ;  /* 0x008800180a007388 */ /* 0x000fe80000000400 */
[----:B------:R-:W-:Y:S04]  /*7260*/  STS.U16 [R10+0x8a00], R28 ;  /* 0x008a001c0a007388 */ /* 0x000fe80000000400 */
[----:B------:R-:W-:Y:S04]  /*7270*/  STS.U16 [R10+0xa800], R25 ;  /* 0x00a800190a007388 */ /* 0x000fe80000000400 */
[----:B------:R-:W-:Y:S04]  /*7280*/  STS.U16 [R10+0xaa00], R11 ;  /* 0x00aa000b0a007388 */ /* 0x000fe80000000400 */
[----:B------:R0:W-:Y:S02]  /*7290*/  STS.U16 [R10+0xc800], R3 ;  /* 0x00c800030a007388 */ /* 0x0001e40000000400 */
[----:B0-----:R-:W-:-:S02]  /*72a0*/  IMAD.SHL.U32 R3, R27, 0x2, RZ ;  /* 0x000000021b037824 */ /* 0x001fc400078e00ff */
[----:B------:R-:W4:Y:S03]  /*72b0*/  LDL.LU R27, [R1+0x28] ;  /* 0x00002800011b7983 */ /* 0x000f260000300800 */
[----:B------:R-:W-:Y:S01]  /*72c0*/  LOP3.LUT R3, R3, 0x30, RZ, 0x3c, !PT ;  /* 0x0000003003037812 */ /* 0x000fe200078e3cff */
[----:B------:R-:W-:Y:S04]  /*72d0*/  STS.U16 [R10+0xca00], R13 ;  /* 0x00ca000d0a007388 */ /* 0x000fe80000000400 */
[----:B--2---:R-:W-:Y:S04]  /*72e0*/  STS.U16 [R10+0xe800], R21 ;  /* 0x00e800150a007388 */ /* 0x004fe80000000400 */
[----:B---3--:R-:W-:Y:S04]  /*72f0*/  STS.U16 [R10+0xea00], R20 ;  /* 0x00ea00140a007388 */ /* 0x008fe80000000400 */
[----:B------:R-:W-:Y:S04]  /*7300*/  STS.U16 [R3+0xc00], R9 ;  /* 0x000c000903007388 */ /* 0x000fe80000000400 */
[----:B------:R0:W-:Y:S04]  /*7310*/  STS.U16 [R3+0xe00], R29 ;  /* 0x000e001d03007388 */ /* 0x0001e80000000400 */
[----:B------:R-:W-:Y:S04]  /*7320*/  STS.U16 [R3+0x2c00], R8 ;  /* 0x002c000803007388 */ /* 0x000fe80000000400 */
[----:B------:R-:W-:Y:S04]  /*7330*/  STS.U16 [R3+0x2e00], R2 ;  /* 0x002e000203007388 */ /* 0x000fe80000000400 */
[----:B------:R-:W-:Y:S04]  /*7340*/  STS.U16 [R3+0x4c00], R0 ;  /* 0x004c000003007388 */ /* 0x000fe80000000400 */
[----:B------:R-:W-:Y:S04]  /*7350*/  STS.U16 [R3+0x4e00], R4 ;  /* 0x004e000403007388 */ /* 0x000fe80000000400 */
[----:B------:R1:W-:Y:S04]  /*7360*/  STS.U16 [R3+0x6c00], R12 ;  /* 0x006c000c03007388 */ /* 0x0003e80000000400 */
[----:B0-----:R-:W2:Y:S04]  /*7370*/  LDL.LU R29, [R1+0x22c] ;  /* 0x00022c00011d7983 */ /* 0x001ea80000300800 */
[----:B-1----:R-:W0:Y:S04]  /*7380*/  S2R R12, SR_TID.X ;  /* 0x00000000000c7919 */ /* 0x002e280000002100 */
[----:B------:R-:W-:Y:S04]  /*7390*/  STS.U16 [R3+0x6e00], R5 ;  /* 0x006e000503007388 */ /* 0x000fe80000000400 */
[----:B------:R-:W-:Y:S04]  /*73a0*/  STS.U16 [R3+0x8c00], R6 ;  /* 0x008c000603007388 */ /* 0x000fe80000000400 */
[----:B------:R1:W-:Y:S04]  /*73b0*/  STS.U16 [R3+0x8e00], R7 ;  /* 0x008e000703007388 */ /* 0x0003e80000000400 */
[----:B----4-:R3:W-:Y:S04]  /*73c0*/  STS.U16 [R3+0xac00], R16 ;  /* 0x00ac001003007388 */ /* 0x0107e80000000400 */
[----:B------:R4:W-:Y:S01]  /*73d0*/  STS.U16 [R3+0xae00], R17 ;  /* 0x00ae001103007388 */ /* 0x0009e20000000400 */
[----:B0-----:R-:W-:-:S03]  /*73e0*/  LOP3.LUT R13, R12, 0xff, RZ, 0xc0, !PT ;  /* 0x000000ff0c0d7812 */ /* 0x001fc600078ec0ff */
[----:B-1----:R-:W2:Y:S04]  /*73f0*/  LDL.LU R7, [R1+0x228] ;  /* 0x0002280001077983 */ /* 0x002ea80000300800 */
[----:B------:R-:W2:Y:S04]  /*7400*/  LDL.LU R12, [R1+0x1ec] ;  /* 0x0001ec00010c7983 */ /* 0x000ea80000300800 */
[----:B---3--:R-:W3:Y:S04]  /*7410*/  LDL.LU R16, [R1+0x1e8] ;  /* 0x0001e80001107983 */ /* 0x008ee80000300800 */
[----:B----4-:R-:W4:Y:S04]  /*7420*/  LDL.LU R17, [R1+0x1ac] ;  /* 0x0001ac0001117983 */ /* 0x010f280000300800 */
[----:B------:R-:W4:Y:S04]  /*7430*/  LDL.LU R21, [R1+0x168] ;  /* 0x0001680001157983 */ /* 0x000f280000300800 */
[----:B------:R-:W4:Y:S04]  /*7440*/  LDL.LU R22, [R1+0x12c] ;  /* 0x00012c0001167983 */ /* 0x000f280000300800 */
[----:B------:R-:W4:Y:S04]  /*7450*/  LDL.LU R23, [R1+0x128] ;  /* 0x0001280001177983 */ /* 0x000f280000300800 */
[----:B------:R-:W4:Y:S04]  /*7460*/  LDL.LU R2, [R1+0xd4] ;  /* 0x0000d40001027983 */ /* 0x000f280000300800 */
[----:B------:R-:W-:Y:S04]  /*7470*/  STS.U16 [R3+0xcc00], R26 ;  /* 0x00cc001a03007388 */ /* 0x000fe80000000400 */
[----:B------:R-:W4:Y:S04]  /*7480*/  LDL.LU R0, [R1+0xd0] ;  /* 0x0000d00001007983 */ /* 0x000f280000300800 */
[----:B------:R-:W4:Y:S04]  /*7490*/  LDL.LU R24, [R1+0x24] ;  /* 0x0000240001187983 */ /* 0x000f280000300800 */
[----:B------:R-:W-:Y:S04]  /*74a0*/  STS.U16 [R3+0xce00], R27 ;  /* 0x00ce001b03007388 */ /* 0x000fe80000000400 */
[----:B------:R-:W4:Y:S04]  /*74b0*/  LDL.LU R28, [R1+0x20] ;  /* 0x00002000011c7983 */ /* 0x000f280000300800 */
[----:B------:R0:W-:Y:S04]  /*74c0*/  STS.U16 [R3+0xec00], R19 ;  /* 0x00ec001303007388 */ /* 0x0001e80000000400 */
[----:B------:R1:W-:Y:S04]  /*74d0*/  STS.U16 [R3+0xee00], R18 ;  /* 0x00ee001203007388 */ /* 0x0003e80000000400 */
[----:B0-----:R-:W4:Y:S04]  /*74e0*/  LDL.LU R19, [R1+0x16c] ;  /* 0x00016c0001137983 */ /* 0x001f280000300800 */
[----:B-1----:R-:W4:Y:S01]  /*74f0*/  LDL.LU R18, [R1+0x1a8] ;  /* 0x0001a80001127983 */ /* 0x002f220000300800 */
[----:B------:R-:W-:-:S03]  /*7500*/  IMAD.SHL.U32 R20, R13, 0x2, RZ ;  /* 0x000000020d147824 */ /* 0x000fc600078e00ff */
[----:B------:R-:W4:Y:S04]  /*7510*/  LDL.LU R25, [R1+0x224] ;  /* 0x0002240001197983 */ /* 0x000f280000300800 */
[----:B------:R-:W4:Y:S01]  /*7520*/  LDL.LU R10, [R1+0x220] ;  /* 0x00022000010a7983 */ /* 0x000f220000300800 */
[----:B------:R-:W-:-:S03]  /*7530*/  LOP3.LUT R20, R20, 0x40, RZ, 0x3c, !PT ;  /* 0x0000004014147812 */ /* 0x000fc600078e3cff */
[----:B------:R-:W4:Y:S04]  /*7540*/  LDL.LU R11, [R1+0x1e4] ;  /* 0x0001e400010b7983 */ /* 0x000f280000300800 */
        /* <DEDUP_REMOVED lines=8> */
[----:B--2---:R0:W-:Y:S04]  /*75d0*/  STS.U16 [R20+0x1000], R29 ;  /* 0x0010001d14007388 */ /* 0x0041e80000000400 */
[----:B0-----:R-:W2:Y:S04]  /*75e0*/  LDL.LU R29, [R1+0xc8] ;  /* 0x0000c800011d7983 */ /* 0x001ea80000300800 */
[----:B------:R0:W-:Y:S04]  /*75f0*/  STS.U16 [R20+0x1200], R7 ;  /* 0x0012000714007388 */ /* 0x0001e80000000400 */
[----:B------:R1:W-:Y:S04]  /*7600*/  STS.U16 [R20+0x3000], R12 ;  /* 0x0030000c14007388 */ /* 0x0003e80000000400 */
[----:B---3--:R3:W-:Y:S04]  /*7610*/  STS.U16 [R20+0x3200], R16 ;  /* 0x0032001014007388 */ /* 0x0087e80000000400 */
[----:B0-----:R-:W2:Y:S04]  /*7620*/  LDL.LU R7, [R1+0x910] ;  /* 0x0009100001077983 */ /* 0x001ea80000300800 */
[----:B-1----:R-:W2:Y:S04]  /*7630*/  LDL.LU R12, [R1+0x90c] ;  /* 0x00090c00010c7983 */ /* 0x002ea80000300800 */
[----:B---3--:R-:W3:Y:S04]  /*7640*/  LDL.LU R16, [R1+0x908] ;  /* 0x0009080001107983 */ /* 0x008ee80000300800 */
[----:B----4-:R0:W-:Y:S04]  /*7650*/  STS.U16 [R20+0x5000], R17 ;  /* 0x0050001114007388 */ /* 0x0101e80000000400 */
[----:B0-----:R-:W4:Y:S01]  /*7660*/  LDL.LU R17, [R1+0x904] ;  /* 0x0009040001117983 */ /* 0x001f220000300800 */
[----:B------:R-:W-:-:S03]  /*7670*/  IMAD.SHL.U32 R13, R13, 0x2, RZ ;  /* 0x000000020d0d7824 */ /* 0x000fc600078e00ff */
[----:B------:R-:W-:Y:S04]  /*7680*/  STS.U16 [R20+0x5200], R18 ;  /* 0x0052001214007388 */ /* 0x000fe80000000400 */
[----:B------:R-:W-:Y:S04]  /*7690*/  STS.U16 [R20+0x7000], R19 ;  /* 0x0070001314007388 */ /* 0x000fe80000000400 */
[----:B------:R-:W-:Y:S04]  /*76a0*/  STS.U16 [R20+0x7200], R21 ;  /* 0x0072001514007388 */ /* 0x000fe80000000400 */
[----:B------:R-:W-:Y:S04]  /*76b0*/  STS.U16 [R20+0x9000], R22 ;  /* 0x0090001614007388 */ /* 0x000fe80000000400 */
[----:B------:R-:W-:Y:S04]  /*76c0*/  STS.U16 [R20+0x9200], R23 ;  /* 0x0092001714007388 */ /* 0x000fe80000000400 */
[----:B------:R0:W-:Y:S04]  /*76d0*/  STS.U16 [R20+0xb000], R2 ;  /* 0x00b0000214007388 */ /* 0x0001e80000000400 */
[----:B------:R1:W-:Y:S04]  /*76e0*/  STS.U16 [R20+0xb200], R0 ;  /* 0x00b2000014007388 */ /* 0x0003e80000000400 */
[----:B0-----:R-:W2:Y:S04]  /*76f0*/  LDL.LU R2, [R1+0xc] ;  /* 0x00000c0001027983 */ /* 0x001ea80000300800 */
[----:B-1----:R-:W2:Y:S01]  /*7700*/  LDL.LU R0, [R1+0x8] ;  /* 0x0000080001007983 */ /* 0x002ea20000300800 */
[----:B------:R-:W-:-:S03]  /*7710*/  LOP3.LUT R13, R13, 0x50, RZ, 0x3c, !PT ;  /* 0x000000500d0d7812 */ /* 0x000fc600078e3cff */
[----:B------:R-:W-:Y:S04]  /*7720*/  STS.U16 [R20+0xd000], R24 ;  /* 0x00d0001814007388 */ /* 0x000fe80000000400 */
[----:B------:R-:W-:Y:S04]  /*7730*/  STS.U16 [R20+0xd200], R28 ;  /* 0x00d2001c14007388 */ /* 0x000fe80000000400 */
[----:B----4-:R-:W-:Y:S04]  /*7740*/  STS.U16 [R20+0xf000], R17 ;  /* 0x00f0001114007388 */ /* 0x010fe80000000400 */
[----:B---3--:R-:W-:Y:S04]  /*7750*/  STS.U16 [R20+0xf200], R16 ;  /* 0x00f2001014007388 */ /* 0x008fe80000000400 */
[----:B------:R-:W-:Y:S04]  /*7760*/  STS.U16 [R13+0x1400], R25 ;  /* 0x001400190d007388 */ /* 0x000fe80000000400 */
[----:B------:R-:W-:Y:S04]  /*7770*/  STS.U16 [R13+0x1600], R10 ;  /* 0x0016000a0d007388 */ /* 0x000fe80000000400 */
[----:B------:R-:W-:Y:S04]  /*7780*/  STS.U16 [R13+0x3400], R11 ;  /* 0x0034000b0d007388 */ /* 0x000fe80000000400 */
[----:B------:R0:W-:Y:S04]  /*7790*/  STS.U16 [R13+0x3600], R9 ;  /* 0x003600090d007388 */ /* 0x0001e80000000400 */
[----:B------:R1:W-:Y:S04]  /*77a0*/  STS.U16 [R13+0x5400], R8 ;  /* 0x005400080d007388 */ /* 0x0003e80000000400 */
[----:B------:R-:W-:Y:S04]  /*77b0*/  STS.U16 [R13+0x5600], R3 ;  /* 0x005600030d007388 */ /* 0x000fe80000000400 */
[----:B0-----:R-:W3:Y:S04]  /*77c0*/  LDL.LU R9, [R1+0x21c] ;  /* 0x00021c0001097983 */ /* 0x001ee80000300800 */
[----:B------:R0:W-:Y:S04]  /*77d0*/  STS.U16 [R13+0x7400], R4 ;  /* 0x007400040d007388 */ /* 0x0001e80000000400 */
[----:B-1----:R-:W4:Y:S04]  /*77e0*/  LDL.LU R8, [R1+0x218] ;  /* 0x0002180001087983 */ /* 0x002f280000300800 */
[----:B------:R1:W-:Y:S04]  /*77f0*/  STS.U16 [R13+0x7600], R5 ;  /* 0x007600050d007388 */ /* 0x0003e80000000400 */
[----:B0-----:R-:W4:Y:S04]  /*7800*/  LDL.LU R4, [R1+0x1dc] ;  /* 0x0001dc0001047983 */ /* 0x001f280000300800 */
[----:B------:R0:W-:Y:S04]  /*7810*/  STS.U16 [R13+0x9400], R6 ;  /* 0x009400060d007388 */ /* 0x0001e80000000400 */
[----:B-1----:R-:W4:Y:S04]  /*7820*/  LDL.LU R5, [R1+0x1d8] ;  /* 0x0001d80001057983 */ /* 0x002f280000300800 */
[----:B------:R1:W-:Y:S04]  /*7830*/  STS.U16 [R13+0x9600], R26 ;  /* 0x0096001a0d007388 */ /* 0x0003e80000000400 */
[----:B0-----:R-:W4:Y:S04]  /*7840*/  LDL.LU R6, [R1+0x19c] ;  /* 0x00019c0001067983 */ /* 0x001f280000300800 */
[----:B------:R0:W-:Y:S04]  /*7850*/  STS.U16 [R13+0xb400], R27 ;  /* 0x00b4001b0d007388 */ /* 0x0001e80000000400 */
[----:B-1----:R-:W4:Y:S04]  /*7860*/  LDL.LU R26, [R1+0x198] ;  /* 0x00019800011a7983 */ /* 0x002f280000300800 */
[----:B--2---:R1:W-:Y:S04]  /*7870*/  STS.U16 [R13+0xb600], R29 ;  /* 0x00b6001d0d007388 */ /* 0x0043e80000000400 */
[----:B0-----:R-:W2:Y:S04]  /*7880*/  LDL.LU R27, [R1+0x15c] ;  /* 0x00015c00011b7983 */ /* 0x001ea80000300800 */
[----:B-1----:R-:W2:Y:S04]  /*7890*/  LDL.LU R29, [R1+0x158] ;  /* 0x00015800011d7983 */ /* 0x002ea80000300800 */
[----:B------:R-:W-:Y:S04]  /*78a0*/  STS.U16 [R13+0xd400], R2 ;  /* 0x00d400020d007388 */ /* 0x000fe80000000400 */
[----:B------:R0:W-:Y:S04]  /*78b0*/  STS.U16 [R13+0xd600], R0 ;  /* 0x00d600000d007388 */ /* 0x0001e80000000400 */
[----:B------:R-:W2:Y:S04]  /*78c0*/  LDL.LU R17, [R1+0xc4] ;  /* 0x0000c40001117983 */ /* 0x000ea80000300800 */
[----:B------:R-:W2:Y:S04]  /*78d0*/  LDL.LU R18, [R1+0xc0] ;  /* 0x0000c00001127983 */ /* 0x000ea80000300800 */
[----:B0-----:R-:W0:Y:S04]  /*78e0*/  S2R R0, SR_TID.X ;  /* 0x0000000000007919 */ /* 0x001e280000002100 */
[----:B------:R-:W2:Y:S04]  /*78f0*/  LDL.LU R19, [R1+0x4] ;  /* 0x0000040001137983 */ /* 0x000ea80000300800 */
[----:B------:R-:W2:Y:S04]  /*7900*/  LDL.LU R20, [R1+0x214] ;  /* 0x0002140001147983 */ /* 0x000ea80000300800 */
[----:B------:R-:W2:Y:S04]  /*7910*/  LDL.LU R21, [R1+0x210] ;  /* 0x0002100001157983 */ /* 0x000ea80000300800 */
[----:B------:R-:W2:Y:S04]  /*7920*/  LDL.LU R22, [R1+0x1d4] ;  /* 0x0001d40001167983 */ /* 0x000ea80000300800 */
[----:B------:R-:W2:Y:S01]  /*7930*/  LDL.LU R23, [R1+0x1d0] ;  /* 0x0001d00001177983 */ /* 0x000ea20000300800 */
[----:B0-----:R-:W-:-:S03]  /*7940*/  LOP3.LUT R3, R0, 0xff, RZ, 0xc0, !PT ;  /* 0x000000ff00037812 */ /* 0x001fc600078ec0ff */
[----:B------:R-:W2:Y:S01]  /*7950*/  LDL.LU R24, [R1+0x194] ;  /* 0x0001940001187983 */ /* 0x000ea20000300800 */
[----:B------:R-:W-:-:S03]  /*7960*/  SHF.L.U32 R16, R3, 0x1, RZ ;  /* 0x0000000103107819 */ /* 0x000fc600000006ff */
[----:B------:R-:W2:Y:S04]  /*7970*/  LDL.LU R28, [R1+0x190] ;  /* 0x00019000011c7983 */ /* 0x000ea80000300800 */
[----:B------:R-:W2:Y:S01]  /*7980*/  LDL.LU R25, [R1+0x154] ;  /* 0x0001540001197983 */ /* 0x000ea20000300800 */
[----:B------:R-:W-:-:S03]  /*7990*/  LOP3.LUT R16, R16, 0x60, RZ, 0x3c, !PT ;  /* 0x0000006010107812 */ /* 0x000fc600078e3cff */
[----:B------:R-:W2:Y:S04]  /*79a0*/  LDL.LU R10, [R1+0x150] ;  /* 0x00015000010a7983 */ /* 0x000ea80000300800 */
[----:B------:R-:W2:Y:S04]  /*79b0*/  LDL.LU R11, [R1+0x114] ;  /* 0x00011400010b7983 */ /* 0x000ea80000300800 */
[----:B------:R-:W2:Y:S04]  /*79c0*/  LDL.LU R2, [R1+0x110] ;  /* 0x0001100001027983 */ /* 0x000ea80000300800 */
[----:B------:R-:W2:Y:S04]  /*79d0*/  LDL.LU R0, [R1+0x6c] ;  /* 0x00006c0001007983 */ /* 0x000ea80000300800 */
[----:B------:R0:W-:Y:S04]  /*79e0*/  STS.U16 [R13+0xf400], R12 ;  /* 0x00f4000c0d007388 */ /* 0x0001e80000000400 */
[----:B------:R1:W-:Y:S04]  /*79f0*/  STS.U16 [R13+0xf600], R7 ;  /* 0x00f600070d007388 */ /* 0x0003e80000000400 */
[----:B0-----:R-:W2:Y:S04]  /*7a00*/  LDL.LU R12, [R1+0x118] ;  /* 0x00011800010c7983 */ /* 0x001ea80000300800 */
[----:B-1----:R-:W2:Y:S04]  /*7a10*/  LDL.LU R13, [R1+0x900] ;  /* 0x00090000010d7983 */ /* 0x002ea80000300800 */
[----:B------:R-:W2:Y:S04]  /*7a20*/  LDL.LU R7, [R1+0x11c] ;  /* 0x00011c0001077983 */ /* 0x000ea80000300800 */
[----:B---3--:R0:W-:Y:S04]  /*7a30*/  STS.U16 [R16+0x1800], R9 ;  /* 0x0018000910007388 */ /* 0x0081e80000000400 */
[----:B----4-:R1:W-:Y:S04]  /*7a40*/  STS.U16 [R16+0x1a00], R8 ;  /* 0x001a000810007388 */ /* 0x0103e80000000400 */
[----:B0-----:R-:W3:Y:S04]  /*7a50*/  LDL.LU R9, [R1+0x8fc] ;  /* 0x0008fc0001097983 */ /* 0x001ee80000300800 */
[----:B------:R0:W-:Y:S04]  /*7a60*/  STS.U16 [R16+0x3800], R4 ;  /* 0x0038000410007388 */ /* 0x0001e80000000400 */
[----:B-1----:R-:W4:Y:S04]  /*7a70*/  LDL.LU R8, [R1+0x8f8] ;  /* 0x0008f80001087983 */ /* 0x002f280000300800 */
[----:B------:R1:W-:Y:S04]  /*7a80*/  STS.U16 [R16+0x3a00], R5 ;  /* 0x003a000510007388 */ /* 0x0003e80000000400 */
[----:B0-----:R-:W3:Y:S04]  /*7a90*/  LDL.LU R4, [R1+0x8f4] ;  /* 0x0008f40001047983 */ /* 0x001ee80000300800 */
[----:B------:R0:W-:Y:S04]  /*7aa0*/  STS.U16 [R16+0x5800], R6 ;  /* 0x0058000610007388 */ /* 0x0001e80000000400 */
[----:B-1----:R-:W3:Y:S04]  /*7ab0*/  LDL.LU R5, [R1+0x8f0] ;  /* 0x0008f00001057983 */ /* 0x002ee80000300800 */
[----:B------:R1:W-:Y:S04]  /*7ac0*/  STS.U16 [R16+0x5a00], R26 ;  /* 0x005a001a10007388 */ /* 0x0003e80000000400 */
[----:B0-----:R-:W3:Y:S04]  /*7ad0*/  LDL.LU R6, [R1+0x8ec] ;  /* 0x0008ec0001067983 */ /* 0x001ee80000300800 */
[----:B--2---:R0:W-:Y:S04]  /*7ae0*/  STS.U16 [R16+0x7800], R27 ;  /* 0x0078001b10007388 */ /* 0x0041e80000000400 */
[----:B-1----:R-:W2:Y:S04]  /*7af0*/  LDL.LU R26, [R1+0x8e8] ;  /* 0x0008e800011a7983 */ /* 0x002ea80000300800 */
[----:B------:R1:W-:Y:S04]  /*7b00*/  STS.U16 [R16+0x7a00], R29 ;  /* 0x007a001d10007388 */ /* 0x0003e80000000400 */
[----:B0-----:R-:W2:Y:S04]  /*7b10*/  LDL.LU R27, [R1+0x8e4] ;  /* 0x0008e400011b7983 */ /* 0x001ea80000300800 */
[----:B-1----:R-:W2:Y:S04]  /*7b20*/  LDL.LU R29, [R1+0x8e0] ;  /* 0x0008e000011d7983 */ /* 0x002ea80000300800 */
[----:B------:R-:W-:Y:S04]  /*7b30*/  STS.U16 [R16+0x9800], R7 ;  /* 0x0098000710007388 */ /* 0x000fe80000000400 */
[----:B------:R-:W-:Y:S04]  /*7b40*/  STS.U16 [R16+0x9a00], R12 ;  /* 0x009a000c10007388 */ /* 0x000fe80000000400 */
[----:B------:R-:W-:Y:S04]  /*7b50*/  STS.U16 [R16+0xb800], R17 ;  /* 0x00b8001110007388 */ /* 0x000fe80000000400 */
[----:B------:R-:W-:Y:S04]  /*7b60*/  STS.U16 [R16+0xba00], R18 ;  /* 0x00ba001210007388 */ /* 0x000fe80000000400 */
[----:B------:R-:W-:Y:S04]  /*7b70*/  STS.U16 [R16+0xd800], R19 ;  /* 0x00d8001310007388 */ /* 0x000fe80000000400 */
[----:B--2---:R0:W-:Y:S04]  /*7b80*/  STS.U16 [R16+0xda00], R29 ;  /* 0x00da001d10007388 */ /* 0x0041e80000000400 */
[----:B0-----:R-:W2:Y:S01]  /*7b90*/  LDL.LU R29, [R1+0x8dc] ;  /* 0x0008dc00011d7983 */ /* 0x001ea20000300800 */
[----:B------:R-:W-:-:S05]  /*7ba0*/  IMAD.SHL.U32 R3, R3, 0x2, RZ ;  /* 0x0000000203037824 */ /* 0x000fca00078e00ff */
[----:B------:R-:W-:Y:S01]  /*7bb0*/  LOP3.LUT R3, R3, 0x70, RZ, 0x3c, !PT ;  /* 0x0000007003037812 */ /* 0x000fe200078e3cff */
[----:B---3--:R-:W-:Y:S04]  /*7bc0*/  STS.U16 [R16+0xf800], R6 ;  /* 0x00f8000610007388 */ /* 0x008fe80000000400 */
[----:B------:R-:W-:Y:S04]  /*7bd0*/  STS.U16 [R16+0xfa00], R5 ;  /* 0x00fa000510007388 */ /* 0x000fe80000000400 */
        /* <DEDUP_REMOVED lines=9> */
[----:B------:R0:W-:Y:S04]  /*7c70*/  STS.U16 [R3+0x9e00], R2 ;  /* 0x009e000203007388 */ /* 0x0001e80000000400 */
[----:B------:R-:W-:Y:S04]  /*7c80*/  STS.U16 [R3+0xbc00], R0 ;  /* 0x00bc000003007388 */ /* 0x000fe80000000400 */
[----:B0-----:R-:W0:Y:S04]  /*7c90*/  S2R R2, SR_TID.X ;  /* 0x0000000000027919 */ /* 0x001e280000002100 */
[----:B--2---:R1:W-:Y:S04]  /*7ca0*/  STS.U16 [R3+0xbe00], R29 ;  /* 0x00be001d03007388 */ /* 0x0043e80000000400 */
[----:B-1----:R-:W2:Y:S01]  /*7cb0*/  LDL.LU R29, [R1+0x8d8] ;  /* 0x0008d800011d7983 */ /* 0x002ea20000300800 */
[----:B0-----:R-:W-:-:S02]  /*7cc0*/  LOP3.LUT R0, R2, 0xc0, RZ, 0xc0, !PT ;  /* 0x000000c002007812 */ /* 0x001fc400078ec0ff */
[----:B------:R-:W-:Y:S01]  /*7cd0*/  LOP3.LUT R2, R2, 0xff, RZ, 0xc0, !PT ;  /* 0x000000ff02027812 */ /* 0x000fe200078ec0ff */
[----:B------:R-:W-:Y:S01]  /*7ce0*/  STS.U16 [R3+0xdc00], R27 ;  /* 0x00dc001b03007388 */ /* 0x000fe20000000400 */
[----:B------:R-:W-:-:S03]  /*7cf0*/  SHF.R.U32.HI R7, RZ, 0x2, R0 ;  /* 0x00000002ff077819 */ /* 0x000fc60000011600 */
[----:B------:R-:W-:Y:S04]  /*7d00*/  STS.U16 [R3+0xde00], R26 ;  /* 0x00de001a03007388 */ /* 0x000fe80000000400 */
[----:B------:R-:W-:Y:S04]  /*7d10*/  STS.U16 [R3+0xfc00], R4 ;  /* 0x00fc000403007388 */ /* 0x000fe80000000400 */
[----:B----4-:R0:W-:Y:S02]  /*7d20*/  STS.U16 [R3+0xfe00], R8 ;  /* 0x00fe000803007388 */ /* 0x0101e40000000400 */
[----:B0-----:R-:W-:Y:S01]  /*7d30*/  SHF.R.U32.HI R3, RZ, 0x2, R0 ;  /* 0x00000002ff037819 */ /* 0x001fe20000011600 */
[----:B------:R-:W-:-:S02]  /*7d40*/  IMAD.SHL.U32 R0, R2, 0x2, RZ ;  /* 0x0000000202007824 */ /* 0x000fc400078e00ff */
[----:B------:R-:W-:-:S03]  /*7d50*/  IMAD.SHL.U32 R2, R2, 0x2, RZ ;  /* 0x0000000202027824 */ /* 0x000fc600078e00ff */
[----:B------:R-:W-:Y:S02]  /*7d60*/  LOP3.LUT R0, R0, R7, RZ, 0x3c, !PT ;  /* 0x0000000700007212 */ /* 0x000fe400078e3cff */
[----:B------:R-:W-:-:S04]  /*7d70*/  LOP3.LUT R2, R2, R3, RZ, 0x3c, !PT ;  /* 0x0000000302027212 */ /* 0x000fc800078e3cff */
[----:B------:R-:W-:Y:S01]  /*7d80*/  LOP3.LUT R2, R2, 0x40, RZ, 0x3c, !PT ;  /* 0x0000004002027812 */ /* 0x000fe200078e3cff */
[----:B------:R-:W-:Y:S04]  /*7d90*/  STS.U16 [R0+0x10000], R9 ;  /* 0x0100000900007388 */ /* 0x000fe80000000400 */
[----:B------:R0:W-:Y:S04]  /*7da0*/  STS.U16 [R0+0x10400], R14 ;  /* 0x0104000e00007388 */ /* 0x0001e80000000400 */
[----:B------:R-:W-:Y:S04]  /*7db0*/  STS.U16 [R2+0x10200], R13 ;  /* 0x0102000d02007388 */ /* 0x000fe80000000400 */
[----:B------:R1:W-:Y:S04]  /*7dc0*/  STS.U16 [R2+0x10600], R15 ;  /* 0x0106000f02007388 */ /* 0x0003e80000000400 */
[----:B------:R-:W-:Y:S06]  /*7dd0*/  BAR.SYNC.DEFER_BLOCKING 0x0 ;  /* 0x0000000000007b1d */ /* 0x000fec0000010000 */
[----:B0-----:R-:W1:Y:S02]  /*7de0*/  S2R R0, SR_TID.X ;  /* 0x0000000000007919 */ /* 0x001e640000002100 */
[C---:B-1----:R-:W-:Y:S01]  /*7df0*/  IMAD.SHL.U32 R2, R0.reuse, 0x2, RZ ;  /* 0x0000000200027824 */ /* 0x042fe200078e00ff */
[----:B------:R-:W-:-:S05]  /*7e00*/  LOP3.LUT R0, R0, 0x7, RZ, 0xc0, !PT ;  /* 0x0000000700007812 */ /* 0x000fca00078ec0ff */
[----:B------:R-:W-:-:S05]  /*7e10*/  IMAD R0, R0, 0x90, RZ ;  /* 0x0000009000007824 */ /* 0x000fca00078e02ff */
[----:B------:R-:W-:-:S05]  /*7e20*/  LOP3.LUT R0, R0, 0x30, R2, 0x78, !PT ;  /* 0x0000003000007812 */ /* 0x000fca00078e7802 */
[----:B------:R-:W-:Y:S04]  /*7e30*/  LDSM.16.M88.4 R12, [R0+0x10000] ;  /* 0x01000000000c783b */ /* 0x000fe80000000200 */
[----:B------:R-:W-:Y:S04]  /*7e40*/  LDSM.16.M88.4 R16, [R0+0x10400] ;  /* 0x010400000010783b */ /* 0x000fe80000000200 */
[----:B--2---:R-:W0:Y:S04]  /*7e50*/  LDSM.16.MT88.4 R24, [R29] ;  /* 0x000000001d18783b */ /* 0x004e280000004200 */
[----:B------:R-:W1:Y:S04]  /*7e60*/  LDSM.16.MT88.4 R4, [R29+0x200] ;  /* 0x000200001d04783b */ /* 0x000e680000004200 */
[----:B------:R-:W2:Y:S04]  /*7e70*/  LDSM.16.MT88.4 R8, [R29+0x300] ;  /* 0x000300001d08783b */ /* 0x000ea80000004200 */
[----:B------:R-:W-:Y:S04]  /*7e80*/  LDSM.16.MT88.4 R20, [R29+0x100] ;  /* 0x000100001d14783b */ /* 0x000fe80000004200 */
[----:B0-----:R-:W-:Y:S04]  /*7e90*/  STL.64 [R1+0x8d0], R26 ;  /* 0x0008d01a01007387 */ /* 0x001fe80000100a00 */
[----:B------:R-:W-:Y:S04]  /*7ea0*/  STL.64 [R1+0x8c8], R24 ;  /* 0x0008c81801007387 */ /* 0x000fe80000100a00 */
[----:B------:R-:W0:Y:S04]  /*7eb0*/  LDSM.16.MT88.4 R24, [R29+0x4000] ;  /* 0x004000001d18783b */ /* 0x000e280000004200 */
[----:B------:R-:W-:Y:S04]  /*7ec0*/  STL [R1+0x86c], R14 ;  /* 0x00086c0e01007387 */ /* 0x000fe80000100800 */
[----:B------:R-:W-:Y:S04]  /*7ed0*/  STL [R1+0x868], R15 ;  /* 0x0008680f01007387 */ /* 0x000fe80000100800 */
[----:B------:R-:W-:Y:S04]  /*7ee0*/  STL.64 [R1+0x8c0], R18 ;  /* 0x0008c01201007387 */ /* 0x000fe80000100a00 */
[----:B------:R3:W-:Y:S04]  /*7ef0*/  STL.64 [R1+0x8b8], R16 ;  /* 0x0008b81001007387 */ /* 0x0007e80000100a00 */
[----:B---3--:R-:W3:Y:S04]  /*7f00*/  LDL.LU.64 R16, [R1+0xb0] ;  /* 0x0000b00001107983 */ /* 0x008ee80000300a00 */
[----:B------:R-:W3:Y:S04]  /*7f10*/  LDL.LU.64 R18, [R1+0xb8] ;  /* 0x0000b80001127983 */ /* 0x000ee80000300a00 */
[----:B-1----:R-:W-:Y:S04]  /*7f20*/  STL.64 [R1+0x8b0], R6 ;  /* 0x0008b00601007387 */ /* 0x002fe80000100a00 */
[----:B------:R1:W-:Y:S04]  /*7f30*/  STL.64 [R1+0x8a8], R4 ;  /* 0x0008a80401007387 */ /* 0x0003e80000100a00 */
[----:B-1----:R-:W4:Y:S04]  /*7f40*/  LDL.LU.64 R4, [R1+0xa0] ;  /* 0x0000a00001047983 */ /* 0x002f280000300a00 */
[----:B------:R-:W4:Y:S04]  /*7f50*/  LDL.LU.64 R6, [R1+0xa8] ;  /* 0x0000a80001067983 */ /* 0x000f280000300a00 */
[----:B--2---:R-:W-:Y:S04]  /*7f60*/  STL.64 [R1+0x890], R10 ;  /* 0x0008900a01007387 */ /* 0x004fe80000100a00 */
[----:B------:R1:W-:Y:S04]  /*7f70*/  STL.64 [R1+0x888], R8 ;  /* 0x0008880801007387 */ /* 0x0003e80000100a00 */
[----:B-1----:R-:W2:Y:S04]  /*7f80*/  LDL.LU.64 R8, [R1+0x90] ;  /* 0x0000900001087983 */ /* 0x002ea80000300a00 */
[----:B------:R-:W2:Y:S04]  /*7f90*/  LDL.LU.64 R10, [R1+0x98] ;  /* 0x00009800010a7983 */ /* 0x000ea80000300a00 */
[----:B0-----:R-:W-:Y:S04]  /*7fa0*/  STL.64 [R1+0x60], R24 ;  /* 0x0000601801007387 */ /* 0x001fe80000100a00 */
[----:B------:R-:W-:Y:S04]  /*7fb0*/  STL.64 [R1+0x68], R26 ;  /* 0x0000681a01007387 */ /* 0x000fe80000100a00 */
[----:B------:R-:W0:Y:S04]  /*7fc0*/  LDSM.16.MT88.4 R24, [R29+0x4100] ;  /* 0x004100001d18783b */ /* 0x000e280000004200 */
[----:B0-----:R-:W-:Y:S04]  /*7fd0*/  STL.64 [R1+0x40], R24 ;  /* 0x0000401801007387 */ /* 0x001fe80000100a00 */
[----:B------:R-:W-:Y:S04]  /*7fe0*/  STL.64 [R1+0x48], R26 ;  /* 0x0000481a01007387 */ /* 0x000fe80000100a00 */
[----:B------:R-:W0:Y:S04]  /*7ff0*/  LDSM.16.MT88.4 R24, [R29+0x4200] ;  /* 0x004200001d18783b */ /* 0x000e280000004200 */
[----:B0-----:R-:W-:Y:S04]  /*8000*/  STL.64 [R1+0x20], R24 ;  /* 0x0000201801007387 */ /* 0x001fe80000100a00 */
[----:B------:R-:W-:Y:S04]  /*8010*/  STL.64 [R1+0x28], R26 ;  /* 0x0000281a01007387 */ /* 0x000fe80000100a00 */
[----:B------:R-:W0:Y:S04]  /*8020*/  LDSM.16.MT88.4 R24, [R29+0x4300] ;  /* 0x004300001d18783b */ /* 0x000e280000004200 */
[----:B0-----:R-:W-:Y:S04]  /*8030*/  STL.64 [R1], R24 ;  /* 0x0000001801007387 */ /* 0x001fe80000100a00 */
[----:B------:R0:W-:Y:S04]  /*8040*/  STL.64 [R1+0x8], R26 ;  /* 0x0000081a01007387 */ /* 0x0001e80000100a00 */
[----:B0-----:R-:W3:Y:S04]  /*8050*/  LDL.LU.64 R26, [R1+0x8d0] ;  /* 0x0008d000011a7983 */ /* 0x001ee80000300a00 */
[----:B------:R-:W3:Y:S02]  /*8060*/  LDL.LU.64 R24, [R1+0x8c8] ;  /* 0x0008c80001187983 */ /* 0x000ee40000300a00 */
[-C--:B---3--:R-:W-:Y:S11]  /*8070*/  HMMA.16816.F32.BF16 R16, R24, R12.reuse, R16 ;  /* 0x0000000c1810723c */ /* 0x088ff60000041810 */
[----:B------:R-:W-:Y:S11]  /*8080*/  @!UPT UIADD3 URZ, URZ, URZ, URZ ;  /* 0x0000003f3f3ff290 */ /* 0x000ff6000fffe03f */
[----:B------:R-:W-:Y:S01]  /*8090*/  @!UPT UIADD3 URZ, URZ, URZ, URZ ;  /* 0x0000003f3f3ff290 */ /* 0x000fe2000fffe03f */
[----:B------:R-:W-:Y:S04]  /*80a0*/  STL.64 [R1+0xd0], R16 ;  /* 0x0000d01001007387 */ /* 0x000fe80000100a00 */
[----:B------:R0:W-:Y:S04]  /*80b0*/  STL.64 [R1+0xd8], R18 ;  /* 0x0000d81201007387 */ /* 0x0001e80000100a00 */
[----:B0-----:R-:W3:Y:S04]  /*80c0*/  LDL.LU.64 R18, [R1+0x8c0] ;  /* 0x0008c00001127983 */ /* 0x001ee80000300a00 */
[----:B------:R-:W4:Y:S01]  /*80d0*/  LDL.LU.64 R16, [R1+0x8b8] ;  /* 0x0008b80001107983 */ /* 0x000f220000300a00 */
[----:B--2---:R-:W-:Y:S11]  /*80e0*/  HMMA.16816.F32.BF16 R8, R20, R12, R8 ;  /* 0x0000000c1408723c */ /* 0x004ff60000041808 */
[----:B------:R-:W-:Y:S11]  /*80f0*/  @!UPT UIADD3 URZ, URZ, URZ, URZ ;  /* 0x0000003f3f3ff290 */ /* 0x000ff6000fffe03f */
[----:B------:R-:W-:Y:S02]  /*8100*/  @!UPT UIADD3 URZ, URZ, URZ, URZ ;  /* 0x0000003f3f3ff290 */ /* 0x000fe4000fffe03f */
[----:B------:R-:W-:Y:S02]  /*8110*/  IMAD.MOV.U32 R14, RZ, RZ, R10 ;  /* 0x000000ffff0e7224 */ /* 0x000fe400078e000a */
[----:B------:R-:W-:Y:S01]  /*8120*/  IMAD.MOV.U32 R0, RZ, RZ, R11 ;  /* 0x000000ffff007224 */ /* 0x000fe200078e000b */
[-C--:B----4-:R-:W-:Y:S11]  /*8130*/  HMMA.16816.F32.BF16 R4, R24, R16.reuse, R4 ;  /* 0x000000101804723c */ /* 0x090ff60000041804 */
[----:B------:R-:W-:Y:S11]  /*8140*/  @!UPT UIADD3 URZ, URZ, URZ, URZ ;  /* 0x0000003f3f3ff290 */ /* 0x000ff6000fffe03f */
[----:B------:R-:W-:Y:S02]  /*8150*/  @!UPT UIADD3 URZ, URZ, URZ, URZ ;  /* 0x0000003f3f3ff290 */ /* 0x000fe4000fffe03f */
[----:B------:R-:W-:Y:S01]  /*8160*/  MOV R3, R7 ;  /* 0x0000000700037202 */ /* 0x000fe20000000f00 */
[----:B------:R-:W-:Y:S02]  /*8170*/  IMAD.MOV.U32 R2, RZ, RZ, R6 ;  /* 0x000000ffff027224 */ /* 0x000fe400078e0006 */
[----:B------:R-:W-:Y:S02]  /*8180*/  IMAD.MOV.U32 R15, RZ, RZ, R4 ;  /* 0x000000ffff0f7224 */ /* 0x000fe400078e0004 */
[----:B------:R-:W-:Y:S02]  /*8190*/  IMAD.MOV.U32 R28, RZ, RZ, R5 ;  /* 0x000000ffff1c7224 */ /* 0x000fe400078e0005 */
[----:B------:R-:W2:Y:S04]  /*81a0*/  LDL.LU.64 R4, [R1+0x80] ;  /* 0x0000800001047983 */ /* 0x000ea80000300a00 */
[----:B------:R-:W2:Y:S04]  /*81b0*/  LDL.LU.64 R6, [R1+0x88] ;  /* 0x0000880001067983 */ /* 0x000ea80000300a00 */
[----:B------:R-:W-:Y:S04]  /*81c0*/  STL [R1+0x87c], R3 ;  /* 0x00087c0301007387 */ /* 0x000fe80000100800 */
[----:B------:R-:W-:Y:S04]  /*81d0*/  STL [R1+0x878], R2 ;  /* 0x0008780201007387 */ /* 0x000fe80000100800 */
[----:B------:R-:W-:Y:S04]  /*81e0*/  STL [R1+0x874], R28 ;  /* 0x0008741c01007387 */ /* 0x000fe80000100800 */
[----:B------:R-:W-:Y:S04]  /*81f0*/  STL [R1+0x870], R15 ;  /* 0x0008700f01007387 */ /* 0x000fe80000100800 */
[----:B------:R0:W-:Y:S04]  /*8200*/  STL.64 [R1+0xb0], R8 ;  /* 0x0000b00801007387 */ /* 0x0001e80000100a00 */
[----:B0-----:R-:W4:Y:S04]  /*8210*/  LDL.LU.64 R8, [R1+0x50] ;  /* 0x0000500001087983 */ /* 0x001f280000300a00 */
[----:B------:R-:W3:Y:S01]  /*8220*/  LDL.LU.64 R10, [R1+0x58] ;  /* 0x00005800010a7983 */ /* 0x000ee20000300a00 */
[----:B--2---:R-:W-:Y:S03]  /*8230*/  HMMA.16816.F32.BF16 R20, R20, R16, R4 ;  /* 0x000000101414723c */ /* 0x004fe60000041804 */
[----:B---3--:R-:W-:Y:S04]  /*8240*/  STL.64 [R1+0x8a0], R10 ;  /* 0x0008a00a01007387 */ /* 0x008fe80000100a00 */
[----:B----4-:R0:W-:Y:S04]  /*8250*/  STL.64 [R1+0x898], R8 ;  /* 0x0008980801007387 */ /* 0x0101e80000100a00 */
[----:B0-----:R-:W2:Y:S04]  /*8260*/  LDL.LU.64 R8, [R1+0x70] ;  /* 0x0000700001087983 */ /* 0x001ea80000300a00 */
[----:B------:R-:W2:Y:S04]  /*8270*/  LDL.LU.64 R10, [R1+0x78] ;  /* 0x00007800010a7983 */ /* 0x000ea80000300a00 */
[----:B------:R-:W3:Y:S04]  /*8280*/  LDL.LU.64 R24, [R1+0x30] ;  /* 0x0000300001187983 */ /* 0x000ee80000300a00 */
[----:B------:R-:W3:Y:S04]  /*8290*/  LDL.LU.64 R26, [R1+0x38] ;  /* 0x00003800011a7983 */ /* 0x000ee80000300a00 */
[----:B------:R0:W-:Y:S04]  /*82a0*/  STL [R1+0x884], R0 ;  /* 0x0008840001007387 */ /* 0x0001e80000100800 */
[----:B------:R1:W-:Y:S04]  /*82b0*/  STL [R1+0x880], R14 ;  /* 0x0008800e01007387 */ /* 0x0003e80000100800 */
[----:B------:R-:W2:Y:S04]  /*82c0*/  LDL.LU.64 R6, [R1+0x8b0] ;  /* 0x0008b00001067983 */ /* 0x000ea80000300a00 */
[----:B------:R-:W2:Y:S01]  /*82d0*/  LDL.LU.64 R4, [R1+0x8a8] ;  /* 0x0008a80001047983 */ /* 0x000ea20000300a00 */
[----:B------:R-:W-:-:S02]  /*82e0*/  IMAD.MOV.U32 R3, RZ, RZ, R20 ;  /* 0x000000ffff037224 */ /* 0x000fc400078e0014 */
[----:B------:R-:W-:Y:S02]  /*82f0*/  IMAD.MOV.U32 R2, RZ, RZ, R21 ;  /* 0x000000ffff027224 */ /* 0x000fe400078e0015 */
[----:B------:R-:W-:Y:S01]  /*8300*/  IMAD.MOV.U32 R28, RZ, RZ, R22 ;  /* 0x000000ffff1c7224 */ /* 0x000fe200078e0016 */
[----:B------:R-:W4:Y:S01]  /*8310*/  LDL.LU.64 R20, [R1+0x10] ;  /* 0x0000100001147983 */ /* 0x000f220000300a00 */
[----:B------:R-:W-:-:S03]  /*8320*/  IMAD.MOV.U32 R15, RZ, RZ, R23 ;  /* 0x000000ffff0f7224 */ /* 0x000fc600078e0017 */
[----:B------:R-:W4:Y:S01]  /*8330*/  LDL.LU.64 R22, [R1+0x18] ;  /* 0x0000180001167983 */ /* 0x000f220000300a00 */
[C---:B--2---:R-:W-:Y:S11]  /*8340*/  HMMA.16816.F32.BF16 R8, R4.reuse, R12, R8 ;  /* 0x0000000c0408723c */ /* 0x044ff60000041808 */
[----:B------:R-:W-:Y:S11]  /*8350*/  @!UPT UIADD3 URZ, URZ, URZ, URZ ;  /* 0x0000003f3f3ff290 */ /* 0x000ff6000fffe03f */
[----:B------:R-:W-:Y:S01]  /*8360*/  @!UPT UIADD3 URZ, URZ, URZ, URZ ;  /* 0x0000003f3f3ff290 */ /* 0x000fe2000fffe03f */
[----:B------:R2:W-:Y:S01]  /*8370*/  STL.64 [R1+0x90], R8 ;  /* 0x0000900801007387 */ /* 0x0005e20000100a00 */
[----:B0-----:R-:W-:Y:S01]  /*8380*/  IMAD.MOV.U32 R0, RZ, RZ, R10 ;  /* 0x000000ffff007224 */ /* 0x001fe200078e000a */
[----:B-1----:R-:W-:Y:S02]  /*8390*/  MOV R14, R11 ;  /* 0x0000000b000e7202 */ /* 0x002fe40000000f00 */
[----:B------:R-:W3:Y:S04]  /*83a0*/  LDL.LU.64 R10, [R1+0x8a0] ;  /* 0x0008a000010a7983 */ /* 0x000ee80000300a00 */
[----:B--2---:R-:W3:Y:S02]  /*83b0*/  LDL.LU.64 R8, [R1+0x898] ;  /* 0x0008980001087983 */ /* 0x004ee40000300a00 */
[----:B---3--:R-:W-:Y:S11]  /*83c0*/  HMMA.16816.F32.BF16 R8, R4, R16, R8 ;  /* 0x000000100408723c */ /* 0x008ff60000041808 */
[----:B------:R-:W-:Y:S11]  /*83d0*/  @!UPT UIADD3 URZ, URZ, URZ, URZ ;  /* 0x0000003f3f3ff290 */ /* 0x000ff6000fffe03f */
[----:B------:R-:W-:Y:S02]  /*83e0*/  @!UPT UIADD3 URZ, URZ, URZ, URZ ;  /* 0x0000003f3f3ff290 */ /* 0x000fe4000fffe03f */
[----:B------:R-:W-:Y:S02]  /*83f0*/  IMAD.MOV.U32 R5, RZ, RZ, R10 ;  /* 0x000000ffff057224 */ /* 0x000fe400078e000a */
[----:B------:R-:W-:Y:S02]  /*8400*/  IMAD.MOV.U32 R4, RZ, RZ, R11 ;  /* 0x000000ffff047224 */ /* 0x000fe400078e000b */
[----:B------:R-:W-:Y:S01]  /*8410*/  IMAD.MOV.U32 R7, RZ, RZ, R8 ;  /* 0x000000ffff077224 */ /* 0x000fe200078e0008 */
[----:B------:R-:W2:Y:S01]  /*8420*/  LDL.LU.64 R10, [R1+0x890] ;  /* 0x00089000010a7983 */ /* 0x000ea20000300a00 */
[----:B------:R-:W-:-:S03]  /*8430*/  IMAD.MOV.U32 R6, RZ, RZ, R9 ;  /* 0x000000ffff067224 */ /* 0x000fc600078e0009 */
[----:B------:R-:W2:Y:S02]  /*8440*/  LDL.LU.64 R8, [R1+0x888] ;  /* 0x0008880001087983 */ /* 0x000ea40000300a00 */
[C---:B--2---:R-:W-:Y:S11]  /*8450*/  HMMA.16816.F32.BF16 R24, R8.reuse, R12, R24 ;  /* 0x0000000c0818723c */ /* 0x044ff60000041818 */
[----:B------:R-:W-:Y:S11]  /*8460*/  @!UPT UIADD3 URZ, URZ, URZ, URZ ;  /* 0x0000003f3f3ff290 */ /* 0x000ff6000fffe03f */
[----:B------:R-:W-:Y:S01]  /*8470*/  @!UPT UIADD3 URZ, URZ, URZ, URZ ;  /* 0x0000003f3f3ff290 */ /* 0x000fe2000fffe03f */
[----:B------:R-:W-:Y:S04]  /*8480*/  STL.64 [R1+0x7e8], R26 ;  /* 0x0007e81a01007387 */ /* 0x000fe80000100a00 */
[----:B------:R-:W-:Y:S04]  /*8490*/  STL.64 [R1+0x7e0], R24 ;  /* 0x0007e01801007387 */ /* 0x000fe80000100a00 */
[----:B------:R-:W0:Y:S01]  /*84a0*/  LDSM.16.MT88.4 R24, [R29+0x8000] ;  /* 0x008000001d18783b */ /* 0x000e220000004200 */
[----:B----4-:R-:W-:Y:S03]  /*84b0*/  HMMA.16816.F32.BF16 R20, R8, R16, R20 ;  /* 0x000000100814723c */ /* 0x010fe60000041814 */
[----:B------:R-:W-:Y:S11]  /*84c0*/  STL.64 [R1+0x860], R18 ;  /* 0x0008601201007387 */ /* 0x000ff60000100a00 */
[----:B------:R-:W-:Y:S09]  /*84d0*/  @!UPT UIADD3 URZ, URZ, URZ, URZ ;  /* 0x0000003f3f3ff290 */ /* 0x000ff2000fffe03f */
[----:B------:R-:W-:Y:S04]  /*84e0*/  STL.64 [R1+0x7d8], R22 ;  /* 0x0007d81601007387 */ /* 0x000fe80000100a00 */
[----:B------:R-:W-:Y:S04]  /*84f0*/  STL.64 [R1+0x7d0], R20 ;  /* 0x0007d01401007387 */ /* 0x000fe80000100a00 */
[----:B0-----:R0:W-:Y:S01]  /*8500*/  STL.64 [R1+0x50], R24 ;  /* 0x0000501801007387 */ /* 0x0011e20000100a00 */
[----:B------:R-:W-:Y:S02]  /*8510*/  IMAD.MOV.U32 R13, RZ, RZ, R26 ;  /* 0x000000ffff0d7224 */ /* 0x000fe400078e001a */
[----:B------:R-:W-:Y:S01]  /*8520*/  IMAD.MOV.U32 R12, RZ, RZ, R27 ;  /* 0x000000ffff0c7224 */ /* 0x000fe200078e001b */
[----:B0-----:R-:W2:Y:S04]  /*8530*/  LDL.LU R24, [R1+0x20] ;  /* 0x0000200001187983 */ /* 0x001ea80000300800 */
[----:B------:R-:W2:Y:S04]  /*8540*/  LDL.LU R25, [R1+0x24] ;  /* 0x0000240001197983 */ /* 0x000ea80000300800 */
[----:B------:R-:W3:Y:S04]  /*8550*/  LDL.LU R26, [R1+0x28] ;  /* 0x00002800011a7983 */ /* 0x000ee80000300800 */
[----:B------:R-:W3:Y:S04]  /*8560*/  LDL.LU R27, [R1+0x2c] ;  /* 0x00002c00011b7983 */ /* 0x000ee80000300800 */
[----:B---3--:R-:W-:Y:S04]  /*8570*/  STL.64 [R1+0x818], R26 ;  /* 0x0008181a01007387 */ /* 0x008fe80000100a00 */
[----:B--2---:R-:W-:Y:S04]  /*8580*/  STL.64 [R1+0x810], R24 ;  /* 0x0008101801007387 */ /* 0x004fe80000100a00 */
[----:B------:R-:W2:Y:S04]  /*8590*/  LDL.LU.64 R20, [R1] ;  /* 0x0000000001147983 */ /* 0x000ea80000300a00 */
[----:B------:R-:W3:Y:S04]  /*85a0*/  LDL.LU.64 R22, [R1+0x8] ;  /* 0x0000080001167983 */ /* 0x000ee80000300a00 */
[----:B---3--:R0:W-:Y:S04]  /*85b0*/  STL.64 [R1+0x7f8], R22 ;  /* 0x0007f81601007387 */ /* 0x0081e80000100a00 */
[----:B--2---:R1:W-:Y:S01]  /*85c0*/  STL.64 [R1+0x7f0], R20 ;  /* 0x0007f01401007387 */ /* 0x0043e20000100a00 */
[----:B0-----:R-:W-:-:S02]  /*85d0*/  IMAD.MOV.U32 R22, RZ, RZ, R5 ;  /* 0x000000ffff167224 */ /* 0x001fc400078e0005 */
[----:B------:R-:W-:Y:S02]  /*85e0*/  IMAD.MOV.U32 R23, RZ, RZ, R4 ;  /* 0x000000ffff177224 */ /* 0x000fe400078e0004 */
[----:B-1----:R-:W-:Y:S01]  /*85f0*/  IMAD.MOV.U32 R20, RZ, RZ, R7 ;  /* 0x000000ffff147224 */ /* 0x002fe200078e0007 */
[----:B------:R-:W-:Y:S02]  /*8600*/  MOV R21, R6 ;  /* 0x0000000600157202 */ /* 0x000fe40000000f00 */
[----:B------:R-:W-:Y:S04]  /*8610*/  STL.64 [R1+0x808], R22 ;  /* 0x0008081601007387 */ /* 0x000fe80000100a00 */
[----:B------:R0:W-:Y:S04]  /*8620*/  STL.64 [R1+0x800], R20 ;  /* 0x0008001401007387 */ /* 0x0001e80000100a00 */
[----:B0-----:R-:W2:Y:S04]  /*8630*/  LDL.LU R20, [R1+0x90] ;  /* 0x0000900001147983 */ /* 0x001ea80000300800 */
[----:B------:R-:W2:Y:S01]  /*8640*/  LDL.LU R21, [R1+0x94] ;  /* 0x0000940001157983 */ /* 0x000ea20000300800 */
[----:B------:R-:W-:-:S02]  /*8650*/  IMAD.MOV.U32 R22, RZ, RZ, R0 ;  /* 0x000000ffff167224 */ /* 0x000fc400078e0000 */
[----:B------:R-:W-:Y:S01]  /*8660*/  IMAD.MOV.U32 R23, RZ, RZ, R14 ;  /* 0x000000ffff177224 */ /* 0x000fe200078e000e */
[----:B------:R-:W3:Y:S04]  /*8670*/  LDL.LU R0, [R1+0x884] ;  /* 0x0008840001007983 */ /* 0x000ee80000300800 */
[----:B------:R-:W4:Y:S04]  /*8680*/  LDL.LU R14, [R1+0x880] ;  /* 0x00088000010e7983 */ /* 0x000f280000300800 */
[----:B------:R-:W-:Y:S04]  /*8690*/  STL.64 [R1+0x828], R22 ;  /* 0x0008281601007387 */ /* 0x000fe80000100a00 */
[----:B--2---:R0:W-:Y:S04]  /*86a0*/  STL.64 [R1+0x820], R20 ;  /* 0x0008201401007387 */ /* 0x0041e80000100a00 */
[----:B------:R-:W2:Y:S04]  /*86b0*/  LDL.LU R24, [R1+0x40] ;  /* 0x0000400001187983 */ /* 0x000ea80000300800 */
[----:B------:R-:W2:Y:S04]  /*86c0*/  LDL.LU R25, [R1+0x44] ;  /* 0x0000440001197983 */ /* 0x000ea80000300800 */
[----:B------:R-:W2:Y:S04]  /*86d0*/  LDL.LU R26, [R1+0x48] ;  /* 0x00004800011a7983 */ /* 0x000ea80000300800 */
[----:B------:R-:W2:Y:S01]  /*86e0*/  LDL.LU R27, [R1+0x4c] ;  /* 0x00004c00011b7983 */ /* 0x000ea20000300800 */
[----:B0-----:R-:W-:-:S02]  /*86f0*/  IMAD.MOV.U32 R20, RZ, RZ, R3 ;  /* 0x000000ffff147224 */ /* 0x001fc400078e0003 */
[----:B------:R-:W-:Y:S01]  /*8700*/  IMAD.MOV.U32 R21, RZ, RZ, R2 ;  /* 0x000000ffff157224 */ /* 0x000fe200078e0002 */
[----:B------:R-:W-:Y:S01]  /*8710*/  MOV R23, R15 ;  /* 0x0000000f00177202 */ /* 0x000fe20000000f00 */
[----:B------:R-:W-:Y:S01]  /*8720*/  IMAD.MOV.U32 R22, RZ, RZ, R28 ;  /* 0x000000ffff167224 */ /* 0x000fe200078e001c */
[----:B--2---:R-:W-:Y:S04]  /*8730*/  STL.64 [R1+0x848], R26 ;  /* 0x0008481a01007387 */ /* 0x004fe80000100a00 */
[----:B------:R0:W-:Y:S04]  /*8740*/  STL.64 [R1+0x840], R24 ;  /* 0x0008401801007387 */ /* 0x0001e80000100a00 */
        /* <DEDUP_REMOVED lines=12> */
[----:B------:R-:W-:Y:S04]  /*8810*/  STL.64 [R1+0x838], R22 ;  /* 0x0008381601007387 */ /* 0x000fe80000100a00 */
[----:B------:R0:W-:Y:S04]  /*8820*/  STL.64 [R1+0x830], R20 ;  /* 0x0008301401007387 */ /* 0x0001e80000100a00 */
[----:B0-----:R-:W2:Y:S04]  /*8830*/  LDL.LU R20, [R1+0xb0] ;  /* 0x0000b00001147983 */ /* 0x001ea80000300800 */
[----:B------:R-:W2:Y:S01]  /*8840*/  LDL.LU R21, [R1+0xb4] ;  /* 0x0000b40001157983 */ /* 0x000ea20000300800 */
[----:B----4-:R-:W-:-:S02]  /*8850*/  IMAD.MOV.U32 R22, RZ, RZ, R14 ;  /* 0x000000ffff167224 */ /* 0x010fc400078e000e */
[----:B---3--:R-:W-:Y:S01]  /*8860*/  IMAD.MOV.U32 R23, RZ, RZ, R0 ;  /* 0x000000ffff177224 */ /* 0x008fe200078e0000 */
[----:B------:R-:W3:Y:S04]  /*8870*/  LDL.LU R14, [R1+0x86c] ;  /* 0x00086c00010e7983 */ /* 0x000ee80000300800 */
[----:B------:R-:W-:Y:S04]  /*8880*/  STL.64 [R1+0x858], R22 ;  /* 0x0008581601007387 */ /* 0x000fe80000100a00 */
[----:B------:R-:W0:Y:S04]  /*8890*/  S2R R0, SR_TID.X ;  /* 0x0000000000007919 */ /* 0x000e280000002100 */
[----:B--2---:R1:W-:Y:S02]  /*88a0*/  STL.64 [R1+0x850], R20 ;  /* 0x0008501401007387 */ /* 0x0043e40000100a00 */
[----:B-1----:R-:W-:-:S02]  /*88b0*/  IMAD.MOV.U32 R20, RZ, RZ, R15 ;  /* 0x000000ffff147224 */ /* 0x002fc400078e000f */
[----:B------:R-:W3:Y:S01]  /*88c0*/  LDL.LU R15, [R1+0x868] ;  /* 0x00086800010f7983 */ /* 0x000ee20000300800 */
[----:B------:R-:W-:Y:S02]  /*88d0*/  IMAD.MOV.U32 R22, RZ, RZ, R2 ;  /* 0x000000ffff167224 */ /* 0x000fe400078e0002 */
[C---:B0-----:R-:W-:Y:S01]  /*88e0*/  IMAD.SHL.U32 R2, R0.reuse, 0x2, RZ ;  /* 0x0000000200027824 */ /* 0x041fe200078e00ff */
[----:B------:R-:W-:-:S05]  /*88f0*/  LOP3.LUT R0, R0, 0x7, RZ, 0xc0, !PT ;  /* 0x0000000700007812 */ /* 0x000fca00078ec0ff */
[----:B------:R-:W-:-:S05]  /*8900*/  IMAD R0, R0, 0x90, RZ ;  /* 0x0000009000007824 */ /* 0x000fca00078e02ff */
[----:B------:R-:W-:-:S04]  /*8910*/  LOP3.LUT R0, R0, 0x30, R2, 0x78, !PT ;  /* 0x0000003000007812 */ /* 0x000fc800078e7802 */
[----:B------:R-:W-:-:S05]  /*8920*/  LOP3.LUT R0, R0, 0x40, RZ, 0x3c, !PT ;  /* 0x0000004000007812 */ /* 0x000fca00078e3cff */
[----:B------:R-:W0:Y:S04]  /*8930*/  LDSM.16.M88.4 R4, [R0+0x10000] ;  /* 0x010000000004783b */ /* 0x000e280000000200 */
[----:B------:R-:W1:Y:S04]  /*8940*/  LDSM.16.M88.4 R8, [R0+0x10400] ;  /* 0x010400000008783b */ /* 0x000e680000000200 */
[----:B------:R-:W-:Y:S04]  /*8950*/  STL [R1+0x7cc], R12 ;  /* 0x0007cc0c01007387 */ /* 0x000fe80000100800 */
[----:B------:R-:W-:Y:S04]  /*8960*/  STL [R1+0x7c8], R13 ;  /* 0x0007c80d01007387 */ /* 0x000fe80000100800 */
[----:B0-----:R-:W-:Y:S04]  /*8970*/  STL [R1+0x7b0], R4 ;  /* 0x0007b00401007387 */ /* 0x001fe80000100800 */
[----:B------:R-:W-:Y:S04]  /*8980*/  STL [R1+0x7ac], R5 ;  /* 0x0007ac0501007387 */ /* 0x000fe80000100800 */
[----:B------:R-:W-:Y:S04]  /*8990*/  STL [R1+0x794], R6 ;  /* 0x0007940601007387 */ /* 0x000fe80000100800 */
[----:B------:R-:W-:Y:S04]  /*89a0*/  STL [R1+0x790], R7 ;  /* 0x0007900701007387 */ /* 0x000fe80000100800 */
[----:B-1----:R-:W-:Y:S04]  /*89b0*/  STL [R1+0x7bc], R8 ;  /* 0x0007bc0801007387 */ /* 0x002fe80000100800 */
[----:B------:R-:W-:Y:S04]  /*89c0*/  STL [R1+0x7b8], R9 ;  /* 0x0007b80901007387 */ /* 0x000fe80000100800 */
[----:B------:R-:W-:Y:S04]  /*89d0*/  STL [R1+0x7b4], R10 ;  /* 0x0007b40a01007387 */ /* 0x000fe80000100800 */
[----:B------:R-:W-:Y:S04]  /*89e0*/  STL [R1+0x7a8], R11 ;  /* 0x0007a80b01007387 */ /* 0x000fe80000100800 */
[----:B------:R-:W0:Y:S04]  /*89f0*/  LDSM.16.MT88.4 R8, [R29+0x8100] ;  /* 0x008100001d08783b */ /* 0x000e280000004200 */
[----:B------:R-:W1:Y:S04]  /*8a00*/  LDSM.16.MT88.4 R4, [R29+0x8200] ;  /* 0x008200001d04783b */ /* 0x000e680000004200 */
[----:B0-----:R0:W-:Y:S04]  /*8a10*/  STL.64 [R1+0x30], R8 ;  /* 0x0000300801007387 */ /* 0x0011e80000100a00 */
[----:B------:R-:W-:Y:S04]  /*8a20*/  STL.64 [R1+0x38], R10 ;  /* 0x0000380a01007387 */ /* 0x000fe80000100a00 */
[----:B-1----:R-:W-:Y:S01]  /*8a30*/  STL.64 [R1+0x10], R4 ;  /* 0x0000100401007387 */ /* 0x002fe20000100a00 */
[----:B0-----:R-:W-:Y:S01]  /*8a40*/  MOV R8, R6 ;  /* 0x0000000600087202 */ /* 0x001fe20000000f00 */
[----:B------:R-:W-:-:S02]  /*8a50*/  IMAD.MOV.U32 R9, RZ, RZ, R7 ;  /* 0x000000ffff097224 */ /* 0x000fc400078e0007 */
[----:B------:R-:W0:Y:S04]  /*8a60*/  LDSM.16.MT88.4 R4, [R29+0x8300] ;  /* 0x008300001d04783b */ /* 0x000e280000004200 */
[----:B------:R1:W-:Y:S04]  /*8a70*/  STL [R1+0x7c4], R9 ;  /* 0x0007c40901007387 */ /* 0x0003e80000100800 */
[----:B------:R2:W-:Y:S01]  /*8a80*/  STL [R1+0x7c0], R8 ;  /* 0x0007c00801007387 */ /* 0x0005e20000100800 */
[----:B0-----:R-:W-:-:S03]  /*8a90*/  IMAD.MOV.U32 R13, RZ, RZ, R5 ;  /* 0x000000ffff0d7224 */ /* 0x001fc600078e0005 */
[----:B------:R-:W-:Y:S01]  /*8aa0*/  STL.64 [R1+0x78], R6 ;  /* 0x0000780601007387 */ /* 0x000fe20000100a00 */
[----:B---3--:R-:W-:Y:S11]  /*8ab0*/  HMMA.16816.F32.BF16 R16, R24, R14, R16 ;  /* 0x0000000e1810723c */ /* 0x008ff60000041810 */
[----:B------:R-:W-:Y:S11]  /*8ac0*/  @!UPT UIADD3 URZ, URZ, URZ, URZ ;  /* 0x0000003f3f3ff290 */ /* 0x000ff6000fffe03f */
[----:B------:R-:W-:Y:S02]  /*8ad0*/  @!UPT UIADD3 URZ, URZ, URZ, URZ ;  /* 0x0000003f3f3ff290 */ /* 0x000fe4000fffe03f */
[----:B------:R-:W-:Y:S02]  /*8ae0*/  IMAD.MOV.U32 R5, RZ, RZ, R18 ;  /* 0x000000ffff057224 */ /* 0x000fe400078e0012 */
[----:B------:R-:W-:Y:S02]  /*8af0*/  IMAD.MOV.U32 R11, RZ, RZ, R19 ;  /* 0x000000ffff0b7224 */ /* 0x000fe400078e0013 */
[----:B------:R-:W3:Y:S01]  /*8b00*/  LDL.LU.64 R18, [R1+0x860] ;  /* 0x0008600001127983 */ /* 0x000ee20000300a00 */
[----:B------:R-:W-:Y:S02]  /*8b10*/  IMAD.MOV.U32 R21, RZ, RZ, R28 ;  /* 0x000000ffff157224 */ /* 0x000fe400078e001c */
[----:B------:R-:W-:Y:S02]  /*8b20*/  IMAD.MOV.U32 R23, RZ, RZ, R3 ;  /* 0x000000ffff177224 */ /* 0x000fe400078e0003 */
[----:B------:R-:W-:Y:S02]  /*8b30*/  IMAD.MOV.U32 R12, RZ, RZ, R4 ;  /* 0x000000ffff0c7224 */ /* 0x000fe400078e0004 */
[----:B------:R-:W-:-:S02]  /*8b40*/  IMAD.MOV.U32 R10, RZ, RZ, R16 ;  /* 0x000000ffff0a7224 */ /* 0x000fc400078e0010 */
[----:B------:R-:W-:Y:S01]  /*8b50*/  IMAD.MOV.U32 R4, RZ, RZ, R17 ;  /* 0x000000ffff047224 */ /* 0x000fe200078e0011 */
[----:B---3--:R-:W-:Y:S01]  /*8b60*/  HMMA.16816.F32.BF16 R24, R24, R18, R20 ;  /* 0x000000121818723c */ /* 0x008fe20000041814 */
[----:B------:R-:W3:Y:S04]  /*8b70*/  LDL.LU.64 R22, [R1+0x858] ;  /* 0x0008580001167983 */ /* 0x000ee80000300a00 */
[----:B------:R-:W3:Y:S11]  /*8b80*/  LDL.LU.64 R20, [R1+0x850] ;  /* 0x0008500001147983 */ /* 0x000ef60000300a00 */
[----:B------:R-:W-:Y:S08]  /*8b90*/  @!UPT UIADD3 URZ, URZ, URZ, URZ ;  /* 0x0000003f3f3ff290 */ /* 0x000ff0000fffe03f */
[----:B------:R-:W-:Y:S01]  /*8ba0*/  IMAD.MOV.U32 R17, RZ, RZ, R26 ;  /* 0x000000ffff117224 */ /* 0x000fe200078e001a */
[----:B-1----:R-:W-:Y:S01]  /*8bb0*/  MOV R9, R24 ;  /* 0x0000001800097202 */ /* 0x002fe20000000f00 */
[----:B------:R-:W-:Y:S02]  /*8bc0*/  IMAD.MOV.U32 R16, RZ, RZ, R27 ;  /* 0x000000ffff107224 */ /* 0x000fe400078e001b */
[----:B--2---:R-:W-:Y:S01]  /*8bd0*/  IMAD.MOV.U32 R8, RZ, RZ, R25 ;  /* 0x000000ffff087224 */ /* 0x004fe200078e0019 */
[----:B------:R-:W3:Y:S04]  /*8be0*/  LDL.LU.64 R26, [R1+0x848] ;  /* 0x00084800011a7983 */ /* 0x000ee80000300a00 */
[----:B------:R-:W3:Y:S02]  /*8bf0*/  LDL.LU.64 R24, [R1+0x840] ;  /* 0x0008400001187983 */ /* 0x000ee40000300a00 */
[C---:B---3--:R-:W-:Y:S11]  /*8c00*/  HMMA.16816.F32.BF16 R20, R24.reuse, R14, R20 ;  /* 0x0000000e1814723c */ /* 0x048ff60000041814 */
[----:B------:R-:W-:Y:S11]  /*8c10*/  @!UPT UIADD3 URZ, URZ, URZ, URZ ;  /* 0x0000003f3f3ff290 */ /* 0x000ff6000fffe03f */
[----:B------:R-:W-:Y:S01]  /*8c20*/  @!UPT UIADD3 URZ, URZ, URZ, URZ ;  /* 0x0000003f3f3ff290 */ /* 0x000fe2000fffe03f */
[----:B------:R-:W-:Y:S04]  /*8c30*/  STL.64 [R1+0xb0], R20 ;  /* 0x0000b01401007387 */ /* 0x000fe80000100a00 */
[----:B------:R0:W-:Y:S04]  /*8c40*/  STL.64 [R1+0xb8], R22 ;  /* 0x0000b81601007387 */ /* 0x0001e80000100a00 */
[----:B0-----:R-:W2:Y:S04]  /*8c50*/  LDL.LU.64 R22, [R1+0x838] ;  /* 0x0008380001167983 */ /* 0x001ea80000300a00 */
[----:B------:R-:W2:Y:S02]  /*8c60*/  LDL.LU.64 R20, [R1+0x830] ;  /* 0x0008300001147983 */ /* 0x000ea40000300a00 */
[----:B--2---:R-:W-:Y:S02]  /*8c70*/  HMMA.16816.F32.BF16 R24, R24, R18, R20 ;  /* 0x000000121818723c */ /* 0x004fe40000041814 */
[----:B------:R-:W2:Y:S04]  /*8c80*/  LDL.LU.64 R22, [R1+0x828] ;  /* 0x0008280001167983 */ /* 0x000ea80000300a00 */
[----:B------:R-:W2:Y:S11]  /*8c90*/  LDL.LU.64 R20, [R1+0x820] ;  /* 0x0008200001147983 */ /* 0x000eb60000300a00 */
[----:B------:R-:W-:Y:S06]  /*8ca0*/  @!UPT UIADD3 URZ, URZ, URZ, URZ ;  /* 0x0000003f3f3ff290 */ /* 0x000fec000fffe03f */
[----:B------:R-:W-:Y:S04]  /*8cb0*/  STL.64 [R1+0x40], R24 ;  /* 0x0000401801007387 */ /* 0x000fe80000100a00 */
[----:B------:R0:W-:Y:S04]  /*8cc0*/  STL.64 [R1+0x48], R26 ;  /* 0x0000481a01007387 */ /* 0x0001e80000100a00 */
[----:B0-----:R-:W2:Y:S04]  /*8cd0*/  LDL.LU.64 R26, [R1+0x818] ;  /* 0x00081800011a7983 */ /* 0x001ea80000300a00 */
[----:B------:R-:W2:Y:S02]  /*8ce0*/  LDL.LU.64 R24, [R1+0x810] ;  /* 0x0008100001187983 */ /* 0x000ea40000300a00 */
[C---:B--2---:R-:W-:Y:S11]  /*8cf0*/  HMMA.16816.F32.BF16 R20, R24.reuse, R14, R20 ;  /* 0x0000000e1814723c */ /* 0x044ff60000041814 */
        /* <DEDUP_REMOVED lines=8> */
[----:B------:R-:W3:Y:S11]  /*8d80*/  LDL.LU.64 R20, [R1+0x7f0] ;  /* 0x0007f00001147983 */ /* 0x000ef60000300a00 */
[----:B------:R-:W-:Y:S06]  /*8d90*/  @!UPT UIADD3 URZ, URZ, URZ, URZ ;  /* 0x0000003f3f3ff290 */ /* 0x000fec000fffe03f */
[----:B------:R-:W-:Y:S04]  /*8da0*/  STL.64 [R1+0x20], R24 ;  /* 0x0000201801007387 */ /* 0x000fe80000100a00 */
[----:B------:R0:W-:Y:S04]  /*8db0*/  STL.64 [R1+0x28], R26 ;  /* 0x0000281a01007387 */ /* 0x0001e80000100a00 */
[----:B0-----:R-:W3:Y:S04]  /*8dc0*/  LDL.LU.64 R26, [R1+0x7e8] ;  /* 0x0007e800011a7983 */ /* 0x001ee80000300a00 */
[----:B------:R-:W3:Y:S01]  /*8dd0*/  LDL.LU.64 R24, [R1+0x7e0] ;  /* 0x0007e00001187983 */ /* 0x000ee20000300a00 */
[----:B--2---:R-:W-:-:S02]  /*8de0*/  IMAD.MOV.U32 R7, RZ, RZ, R22 ;  /* 0x000000ffff077224 */ /* 0x004fc400078e0016 */
[----:B------:R-:W-:Y:S01]  /*8df0*/  IMAD.MOV.U32 R6, RZ, RZ, R23 ;  /* 0x000000ffff067224 */ /* 0x000fe200078e0017 */
[----:B---3--:R-:W-:Y:S01]  /*8e00*/  HMMA.16816.F32.BF16 R24, R20, R14, R24 ;  /* 0x0000000e1418723c */ /* 0x008fe20000041818 */
[----:B------:R-:W2:Y:S06]  /*8e10*/  LDL.LU.64 R22, [R1+0x7d8] ;  /* 0x0007d80001167983 */ /* 0x000eac0000300a00 */
[----:B------:R-:W-:Y:S02]  /*8e20*/  IMAD.MOV.U32 R15, RZ, RZ, R20 ;  /* 0x000000ffff0f7224 */ /* 0x000fe400078e0014 */
[----:B------:R-:W-:-:S02]  /*8e30*/  IMAD.MOV.U32 R14, RZ, RZ, R21 ;  /* 0x000000ffff0e7224 */ /* 0x000fc400078e0015 */
[----:B------:R-:W2:Y:S11]  /*8e40*/  LDL.LU.64 R20, [R1+0x7d0] ;  /* 0x0007d00001147983 */ /* 0x000eb60000300a00 */
[----:B------:R-:W-:Y:S02]  /*8e50*/  @!UPT UIADD3 URZ, URZ, URZ, URZ ;  /* 0x0000003f3f3ff290 */ /* 0x000fe4000fffe03f */
[----:B------:R-:W-:Y:S01]  /*8e60*/  MOV R28, R24 ;  /* 0x00000018001c7202 */ /* 0x000fe20000000f00 */
[----:B------:R-:W-:Y:S02]  /*8e70*/  IMAD.MOV.U32 R3, RZ, RZ, R25 ;  /* 0x000000ffff037224 */ /* 0x000fe400078e0019 */
[----:B------:R-:W-:Y:S02]  /*8e80*/  IMAD.MOV.U32 R2, RZ, RZ, R26 ;  /* 0x000000ffff027224 */ /* 0x000fe400078e001a */
[----:B------:R-:W-:Y:S02]  /*8e90*/  IMAD.MOV.U32 R0, RZ, RZ, R27 ;  /* 0x000000ffff007224 */ /* 0x000fe400078e001b */
[----:B------:R-:W-:Y:S02]  /*8ea0*/  IMAD.MOV.U32 R24, RZ, RZ, R15 ;  /* 0x000000ffff187224 */ /* 0x000fe400078e000f */
[----:B------:R-:W-:Y:S02]  /*8eb0*/  IMAD.MOV.U32 R25, RZ, RZ, R14 ;  /* 0x000000ffff197224 */ /* 0x000fe400078e000e */
[----:B------:R-:W-:-:S02]  /*8ec0*/  IMAD.MOV.U32 R26, RZ, RZ, R7 ;  /* 0x000000ffff1a7224 */ /* 0x000fc400078e0007 */
[----:B------:R-:W-:Y:S01]  /*8ed0*/  IMAD.MOV.U32 R27, RZ, RZ, R6 ;  /* 0x000000ffff1b7224 */ /* 0x000fe200078e0006 */
[----:B------:R-:W-:Y:S04]  /*8ee0*/  STL [R1+0x7a4], R0 ;  /* 0x0007a40001007387 */ /* 0x000fe80000100800 */
[----:B------:R-:W-:Y:S04]  /*8ef0*/  STL [R1+0x7a0], R2 ;  /* 0x0007a00201007387 */ /* 0x000fe80000100800 */
[----:B------:R-:W-:Y:S04]  /*8f00*/  STL [R1+0x79c], R3 ;  /* 0x00079c0301007387 */ /* 0x000fe80000100800 */
[----:B------:R-:W-:Y:S01]  /*8f10*/  STL [R1+0x798], R28 ;  /* 0x0007981c01007387 */ /* 0x000fe20000100800 */
[----:B--2---:R-:W-:Y:S03]  /*8f20*/  HMMA.16816.F32.BF16 R20, R24, R18, R20 ;  /* 0x000000121814723c */ /* 0x004fe60000041814 */
[----:B------:R-:W0:Y:S11]  /*8f30*/  LDSM.16.MT88.4 R24, [R29+0xc000] ;  /* 0x00c000001d18783b */ /* 0x000e360000004200 */
[----:B------:R-:W-:Y:S09]  /*8f40*/  @!UPT UIADD3 URZ, URZ, URZ, URZ ;  /* 0x0000003f3f3ff290 */ /* 0x000ff2000fffe03f */
[----:B------:R-:W-:Y:S04]  /*8f50*/  STL.64 [R1], R20 ;  /* 0x0000001401007387 */ /* 0x000fe80000100a00 */
[----:B0-----:R-:W-:Y:S04]  /*8f60*/  STL.64 [R1+0x728], R26 ;  /* 0x0007281a01007387 */ /* 0x001fe80000100a00 */
[----:B------:R0:W-:Y:S02]  /*8f70*/  STL.64 [R1+0x720], R24 ;  /* 0x0007201801007387 */ /* 0x0001e40000100a00 */
[----:B0-----:R-:W-:-:S02]  /*8f80*/  IMAD.MOV.U32 R24, RZ, RZ, R12 ;  /* 0x000000ffff187224 */ /* 0x001fc400078e000c */
[----:B------:R-:W2:Y:S01]  /*8f90*/  LDL.LU R12, [R1+0x7cc] ;  /* 0x0007cc00010c7983 */ /* 0x000ea20000300800 */
[----:B------:R-:W-:-:S03]  /*8fa0*/  IMAD.MOV.U32 R25, RZ, RZ, R13 ;  /* 0x000000ffff197224 */ /* 0x000fc600078e000d */
[----:B------:R-:W3:Y:S04]  /*8fb0*/  LDL.LU R13, [R1+0x7c8] ;  /* 0x0007c800010d7983 */ /* 0x000ee80000300800 */
[----:B------:R-:W4:Y:S04]  /*8fc0*/  LDL.LU R26, [R1+0x78] ;  /* 0x00007800011a7983 */ /* 0x000f280000300800 */
[----:B------:R-:W4:Y:S01]  /*8fd0*/  LDL.LU R27, [R1+0x7c] ;  /* 0x00007c00011b7983 */ /* 0x000f220000300800 */
[----:B------:R-:W-:Y:S01]  /*8fe0*/  MOV R6, R22 ;  /* 0x0000001600067202 */ /* 0x000fe20000000f00 */
[----:B------:R-:W-:-:S02]  /*8ff0*/  IMAD.MOV.U32 R7, RZ, RZ, R23 ;  /* 0x000000ffff077224 */ /* 0x000fc400078e0017 */
[----:B------:R-:W-:Y:S04]  /*9000*/  LDSM.16.MT88.4 R20, [R29+0xc300] ;  /* 0x00c300001d14783b */ /* 0x000fe80000004200 */
[----:B----4-:R3:W-:Y:S02]  /*9010*/  STL.64 [R1+0x758], R26 ;  /* 0x0007581a01007387 */ /* 0x0107e40000100a00 */
[----:B---3--:R-:W-:Y:S02]  /*9020*/  IMAD.MOV.U32 R26, RZ, RZ, R13 ;  /* 0x000000ffff1a7224 */ /* 0x008fe400078e000d */
[----:B--2---:R-:W-:Y:S02]  /*9030*/  IMAD.MOV.U32 R27, RZ, RZ, R12 ;  /* 0x000000ffff1b7224 */ /* 0x004fe400078e000c */
[----:B------:R-:W0:Y:S04]  /*9040*/  LDSM.16.MT88.4 R12, [R29+0xc100] ;  /* 0x00c100001d0c783b */ /* 0x000e280000004200 */
[----:B------:R1:W-:Y:S04]  /*9050*/  STL.64 [R1+0x750], R24 ;  /* 0x0007501801007387 */ /* 0x0003e80000100a00 */
[----:B-1----:R-:W2:Y:S04]  /*9060*/  LDL.LU R24, [R1+0x50] ;  /* 0x0000500001187983 */ /* 0x002ea80000300800 */
[----:B------:R-:W2:Y:S04]  /*9070*/  LDL.LU R25, [R1+0x54] ;  /* 0x0000540001197983 */ /* 0x000ea80000300800 */
[----:B0-----:R0:W-:Y:S02]  /*9080*/  STL.64 [R1+0x708], R14 ;  /* 0x0007080e01007387 */ /* 0x0011e40000100a00 */
[----:B0-----:R-:W-:Y:S01]  /*9090*/  MOV R14, R17 ;  /* 0x00000011000e7202 */ /* 0x001fe20000000f00 */
[----:B------:R-:W-:-:S02]  /*90a0*/  IMAD.MOV.U32 R15, RZ, RZ, R16 ;  /* 0x000000ffff0f7224 */ /* 0x000fc400078e0010 */
[----:B------:R-:W0:Y:S04]  /*90b0*/  LDSM.16.MT88.4 R16, [R29+0xc200] ;  /* 0x00c200001d10783b */ /* 0x000e280000004200 */
[----:B------:R1:W-:Y:S02]  /*90c0*/  STL.64 [R1+0x700], R12 ;  /* 0x0007000c01007387 */ /* 0x0003e40000100a00 */
[----:B-1----:R-:W-:Y:S02]  /*90d0*/  IMAD.MOV.U32 R12, RZ, RZ, R9 ;  /* 0x000000ffff0c7224 */ /* 0x002fe400078e0009 */
[----:B------:R-:W3:Y:S01]  /*90e0*/  LDL.LU R9, [R1+0x7c4] ;  /* 0x0007c40001097983 */ /* 0x000ee20000300800 */
[----:B------:R-:W-:-:S03]  /*90f0*/  IMAD.MOV.U32 R13, RZ, RZ, R8 ;  /* 0x000000ffff0d7224 */ /* 0x000fc600078e0008 */
[----:B------:R-:W4:Y:S04]  /*9100*/  LDL.LU R8, [R1+0x7c0] ;  /* 0x0007c00001087983 */ /* 0x000f280000300800 */
[----:B0-----:R-:W-:Y:S04]  /*9110*/  STL.64 [R1+0x6d8], R18 ;  /* 0x0006d81201007387 */ /* 0x001fe80000100a00 */
[----:B------:R-:W-:Y:S04]  /*9120*/  STL.64 [R1+0x6d0], R16 ;  /* 0x0006d01001007387 */ /* 0x000fe80000100a00 */
[----:B------:R-:W-:Y:S04]  /*9130*/  STL.64 [R1+0x6b8], R22 ;  /* 0x0006b81601007387 */ /* 0x000fe80000100a00 */
[----:B------:R0:W-:Y:S04]  /*9140*/  STL.64 [R1+0x6b0], R20 ;  /* 0x0006b01401007387 */ /* 0x0001e80000100a00 */
[----:B0-----:R-:W2:Y:S04]  /*9150*/  LDL.LU R20, [R1+0x10] ;  /* 0x0000100001147983 */ /* 0x001ea80000300800 */
[----:B------:R-:W2:Y:S01]  /*9160*/  LDL.LU R21, [R1+0x14] ;  /* 0x0000140001157983 */ /* 0x000ea20000300800 */
[----:B---3--:R-:W-:-:S02]  /*9170*/  IMAD.MOV.U32 R23, RZ, RZ, R9 ;  /* 0x000000ffff177224 */ /* 0x008fc400078e0009 */
[----:B----4-:R-:W-:Y:S02]  /*9180*/  IMAD.MOV.U32 R22, RZ, RZ, R8 ;  /* 0x000000ffff167224 */ /* 0x010fe400078e0008 */
[----:B------:R-:W3:Y:S04]  /*9190*/  LDL.LU R8, [R1+0x7bc] ;  /* 0x0007bc0001087983 */ /* 0x000ee80000300800 */
[----:B------:R-:W3:Y:S04]  /*91a0*/  LDL.LU R9, [R1+0x7b8] ;  /* 0x0007b80001097983 */ /* 0x000ee80000300800 */
[----:B------:R0:W-:Y:S02]  /*91b0*/  STL.64 [R1+0x778], R22 ;  /* 0x0007781601007387 */ /* 0x0001e40000100a00 */
[----:B0-----:R-:W-:-:S02]  /*91c0*/  IMAD.MOV.U32 R22, RZ, RZ, R5 ;  /* 0x000000ffff167224 */ /* 0x001fc400078e0005 */
[----:B------:R-:W-:Y:S01]  /*91d0*/  IMAD.MOV.U32 R23, RZ, RZ, R11 ;  /* 0x000000ffff177224 */ /* 0x000fe200078e000b */
[----:B--2---:R0:W-:Y:S02]  /*91e0*/  STL.64 [R1+0x770], R20 ;  /* 0x0007701401007387 */ /* 0x0041e40000100a00 */
[----:B0-----:R-:W-:Y:S02]  /*91f0*/  IMAD.MOV.U32 R20, RZ, RZ, R10 ;  /* 0x000000ffff147224 */ /* 0x001fe400078e000a */
[----:B------:R-:W2:Y:S01]  /*9200*/  LDL.LU R10, [R1+0x7b4] ;  /* 0x0007b400010a7983 */ /* 0x000ea20000300800 */
[----:B------:R-:W-:-:S03]  /*9210*/  IMAD.MOV.U32 R21, RZ, RZ, R4 ;  /* 0x000000ffff157224 */ /* 0x000fc600078e0004 */
[----:B------:R-:W4:Y:S04]  /*9220*/  LDL.LU R4, [R1+0x7b0] ;  /* 0x0007b00001047983 */ /* 0x000f280000300800 */
[----:B------:R-:W4:Y:S04]  /*9230*/  LDL.LU R5, [R1+0x7ac] ;  /* 0x0007ac0001057983 */ /* 0x000f280000300800 */
[----:B------:R-:W2:Y:S04]  /*9240*/  LDL.LU R11, [R1+0x7a8] ;  /* 0x0007a800010b7983 */ /* 0x000ea80000300800 */
[----:B------:R-:W2:Y:S04]  /*9250*/  LDL.LU R16, [R1+0x30] ;  /* 0x0000300001107983 */ /* 0x000ea80000300800 */
[----:B------:R-:W2:Y:S04]  /*9260*/  LDL.LU R17, [R1+0x34] ;  /* 0x0000340001117983 */ /* 0x000ea80000300800 */
[----:B------:R-:W2:Y:S04]  /*9270*/  LDL.LU R18, [R1+0x38] ;  /* 0x0000380001127983 */ /* 0x000ea80000300800 */
[----:B------:R-:W2:Y:S01]  /*9280*/  LDL.LU R19, [R1+0x3c] ;  /* 0x00003c0001137983 */ /* 0x000ea20000300800 */
[C---:B---3--:R-:W-:Y:S08]  /*9290*/  HMMA.16816.F32.BF16 R12, R24.reuse, R8, R12 ;  /* 0x00000008180c723c */ /* 0x048ff0000004180c */
[----:B----4-:R-:W-:Y:S01]  /*92a0*/  HMMA.16816.F32.BF16 R20, R24, R4, R20 ;  /* 0x000000041814723c */ /* 0x010fe20000041814 */
[----:B--2---:R-:W-:Y:S04]  /*92b0*/  STL.64 [R1+0x788], R10 ;  /* 0x0007880a01007387 */ /* 0x004fe80000100a00 */
[----:B------:R0:W-:Y:S04]  /*92c0*/  STL.64 [R1+0x780], R8 ;  /* 0x0007800801007387 */ /* 0x0001e80000100a00 */
[----:B0-----:R-:W2:Y:S04]  /*92d0*/  LDL.LU R8, [R1+0xb0] ;  /* 0x0000b00001087983 */ /* 0x001ea80000300800 */
[----:B------:R-:W2:Y:S11]  /*92e0*/  LDL.LU R9, [R1+0xb4] ;  /* 0x0000b40001097983 */ /* 0x000eb60000300800 */
[----:B------:R-:W-:Y:S01]  /*92f0*/  MOV R0, R20 ;  /* 0x0000001400007202 */ /* 0x000fe20000000f00 */
[----:B------:R-:W-:Y:S01]  /*9300*/  IMAD.MOV.U32 R2, RZ, RZ, R21 ;  /* 0x000000ffff027224 */ /* 0x000fe200078e0015 */
[----:B------:R-:W2:Y:S01]  /*9310*/  LDL.LU R10, [R1+0xb8] ;  /* 0x0000b800010a7983 */ /* 0x000ea20000300800 */
[----:B------:R-:W-:-:S03]  /*9320*/  IMAD.MOV.U32 R3, RZ, RZ, R22 ;  /* 0x000000ffff037224 */ /* 0x000fc600078e0016 */
[----:B------:R-:W2:Y:S01]  /*9330*/  LDL.LU R11, [R1+0xbc] ;  /* 0x0000bc00010b7983 */ /* 0x000ea20000300800 */
[----:B------:R-:W-:-:S03]  /*9340*/  IMAD.MOV.U32 R28, RZ, RZ, R23 ;  /* 0x000000ffff1c7224 */ /* 0x000fc600078e0017 */
[----:B------:R-:W3:Y:S04]  /*9350*/  LDL.LU R20, [R1+0x40] ;  /* 0x0000400001147983 */ /* 0x000ee80000300800 */
[----:B------:R-:W3:Y:S04]  /*9360*/  LDL.LU R21, [R1+0x44] ;  /* 0x0000440001157983 */ /* 0x000ee80000300800 */
[----:B------:R-:W3:Y:S04]  /*9370*/  LDL.LU R22, [R1+0x48] ;  /* 0x0000480001167983 */ /* 0x000ee80000300800 */
[----:B------:R-:W3:Y:S04]  /*9380*/  LDL.LU R23, [R1+0x4c] ;  /* 0x00004c0001177983 */ /* 0x000ee80000300800 */
[----:B------:R-:W4:Y:S04]  /*9390*/  LDL.LU R24, [R1+0x20] ;  /* 0x0000200001187983 */ /* 0x000f280000300800 */
[----:B------:R-:W4:Y:S04]  /*93a0*/  LDL.LU R25, [R1+0x24] ;  /* 0x0000240001197983 */ /* 0x000f280000300800 */
[----:B------:R-:W2:Y:S04]  /*93b0*/  LDL.LU R26, [R1+0x28] ;  /* 0x00002800011a7983 */ /* 0x000ea80000300800 */
[----:B------:R-:W2:Y:S04]  /*93c0*/  LDL.LU R27, [R1+0x2c] ;  /* 0x00002c00011b7983 */ /* 0x000ea80000300800 */
[----:B--2---:R-:W-:Y:S04]  /*93d0*/  STL.64 [R1+0x768], R26 ;  /* 0x0007681a01007387 */ /* 0x004fe80000100a00 */
[----:B----4-:R0:W-:Y:S04]  /*93e0*/  STL.64 [R1+0x760], R24 ;  /* 0x0007601801007387 */ /* 0x0101e80000100a00 */
[----:B0-----:R-:W2:Y:S04]  /*93f0*/  LDL.LU R24, [R1+0xa0] ;  /* 0x0000a00001187983 */ /* 0x001ea80000300800 */
[----:B------:R-:W2:Y:S04]  /*9400*/  LDL.LU R25, [R1+0xa4] ;  /* 0x0000a40001197983 */ /* 0x000ea80000300800 */
[----:B------:R-:W2:Y:S04]  /*9410*/  LDL.LU R26, [R1+0xa8] ;  /* 0x0000a800011a7983 */ /* 0x000ea80000300800 */
[----:B------:R-:W2:Y:S04]  /*9420*/  LDL.LU R27, [R1+0xac] ;  /* 0x0000ac00011b7983 */ /* 0x000ea80000300800 */
[----:B------:R0:W-:Y:S04]  /*9430*/  STL.64 [R1+0x718], R14 ;  /* 0x0007180e01007387 */ /* 0x0001e80000100a00 */
[----:B------:R1:W-:Y:S01]  /*9440*/  STL.64 [R1+0x710], R12 ;  /* 0x0007100c01007387 */ /* 0x0003e20000100a00 */
[----:B0-----:R-:W-:-:S02]  /*9450*/  IMAD.MOV.U32 R14, RZ, RZ, R3 ;  /* 0x000000ffff0e7224 */ /* 0x001fc400078e0003 */
[----:B------:R-:W-:Y:S02]  /*9460*/  IMAD.MOV.U32 R15, RZ, RZ, R28 ;  /* 0x000000ffff0f7224 */ /* 0x000fe400078e001c */
[----:B-1----:R-:W-:Y:S02]  /*9470*/  IMAD.MOV.U32 R12, RZ, RZ, R0 ;  /* 0x000000ffff0c7224 */ /* 0x002fe400078e0000 */
[----:B------:R-:W4:Y:S01]  /*9480*/  LDL.LU R0, [R1+0x7a4] ;  /* 0x0007a40001007983 */ /* 0x000f220000300800 */
[----:B------:R-:W-:-:S03]  /*9490*/  IMAD.MOV.U32 R13, RZ, RZ, R2 ;  /* 0x000000ffff0d7224 */ /* 0x000fc600078e0002 */
[----:B------:R-:W2:Y:S04]  /*94a0*/  LDL.LU R2, [R1+0x7a0] ;  /* 0x0007a00001027983 */ /* 0x000ea80000300800 */
[----:B------:R-:W3:Y:S04]  /*94b0*/  LDL.LU R3, [R1+0x79c] ;  /* 0x00079c0001037983 */ /* 0x000ee80000300800 */
[----:B------:R-:W3:Y:S04]  /*94c0*/  LDL.LU R28, [R1+0x798] ;  /* 0x00079800011c7983 */ /* 0x000ee80000300800 */
[----:B------:R-:W-:Y:S04]  /*94d0*/  STL.64 [R1+0x738], R14 ;  /* 0x0007380e01007387 */ /* 0x000fe80000100a00 */
[----:B------:R0:W-:Y:S04]  /*94e0*/  STL.64 [R1+0x730], R12 ;  /* 0x0007300c01007387 */ /* 0x0001e80000100a00 */
[----:B0-----:R-:W3:Y:S04]  /*94f0*/  LDL.LU R12, [R1] ;  /* 0x00000000010c7983 */ /* 0x001ee80000300800 */
[----:B------:R-:W3:Y:S01]  /*9500*/  LDL.LU R13, [R1+0x4] ;  /* 0x00000400010d7983 */ /* 0x000ee20000300800 */
[----:B------:R-:W-:Y:S01]  /*9510*/  HMMA.16816.F32.BF16 R8, R16, R4, R8 ;  /* 0x000000041008723c */ /* 0x000fe20000041808 */
[----:B------:R-:W-:Y:S01]  /*9520*/  MOV R14, R6 ;  /* 0x00000006000e7202 */ /* 0x000fe20000000f00 */
[----:B------:R-:W-:Y:S01]  /*9530*/  IMAD.MOV.U32 R15, RZ, RZ, R7 ;  /* 0x000000ffff0f7224 */ /* 0x000fe200078e0007 */
[----:B------:R-:W3:Y:S04]  /*9540*/  LDL.LU R6, [R1+0x794] ;  /* 0x0007940001067983 */ /* 0x000ee80000300800 */
[----:B------:R-:W3:Y:S04]  /*9550*/  LDL.LU R7, [R1+0x790] ;  /* 0x0007900001077983 */ /* 0x000ee80000300800 */
[----:B------:R4:W-:Y:S02]  /*9560*/  STL.64 [R1+0x748], R14 ;  /* 0x0007480e01007387 */ /* 0x0009e40000100a00 */
[----:B----4-:R-:W-:-:S11]  /*9570*/  IMAD.MOV.U32 R15, RZ, RZ, R0 ;  /* 0x000000ffff0f7224 */ /* 0x010fd600078e0000 */
[----:B------:R-:W-:Y:S02]  /*9580*/  IMAD.MOV.U32 R0, RZ, RZ, R11 ;  /* 0x000000ffff007224 */ /* 0x000fe400078e000b */
[----:B--2---:R-:W-:Y:S01]  /*9590*/  IMAD.MOV.U32 R14, RZ, RZ, R2 ;  /* 0x000000ffff0e7224 */ /* 0x004fe200078e0002 */
[----:B------:R-:W-:Y:S01]  /*95a0*/  MOV R2, R10 ;  /* 0x0000000a00027202 */ /* 0x000fe20000000f00 */
[----:B---3--:R0:W-:Y:S04]  /*95b0*/  STL.64 [R1+0x740], R12 ;  /* 0x0007400c01007387 */ /* 0x0081e80000100a00 */
[----:B------:R-:W2:Y:S01]  /*95c0*/  LDL.LU.64 R10, [R1+0x788] ;  /* 0x00078800010a7983 */ /* 0x000ea20000300a00 */
[----:B0-----:R-:W-:Y:S02]  /*95d0*/  IMAD.MOV.U32 R12, RZ, RZ, R28 ;  /* 0x000000ffff0c7224 */ /* 0x001fe400078e001c */
[----:B------:R-:W-:-:S02]  /*95e0*/  IMAD.MOV.U32 R13, RZ, RZ, R3 ;  /* 0x000000ffff0d7224 */ /* 0x000fc400078e0003 */
[----:B------:R-:W-:Y:S02]  /*95f0*/  IMAD.MOV.U32 R28, RZ, RZ, R8 ;  /* 0x000000ffff1c7224 */ /* 0x000fe400078e0008 */
[----:B------:R-:W-:Y:S02]  /*9600*/  IMAD.MOV.U32 R3, RZ, RZ, R9 ;  /* 0x000000ffff037224 */ /* 0x000fe400078e0009 */
[----:B------:R-:W3:Y:S02]  /*9610*/  LDL.LU.64 R8, [R1+0x780] ;  /* 0x0007800001087983 */ /* 0x000ee40000300a00 */
[----:B---3--:R-:W-:Y:S02]  /*9620*/  HMMA.16816.F32.BF16 R16, R16, R8, R20 ;  /* 0x000000081010723c */ /* 0x008fe40000041814 */
[----:B------:R-:W3:Y:S04]  /*9630*/  LDL.LU.64 R22, [R1+0x778] ;  /* 0x0007780001167983 */ /* 0x000ee80000300a00 */
[----:B------:R-:W3:Y:S11]  /*9640*/  LDL.LU.64 R20, [R1+0x770] ;  /* 0x0007700001147983 */ /* 0x000ef60000300a00 */
[----:B------:R-:W-:Y:S06]  /*9650*/  @!UPT UIADD3 URZ, URZ, URZ, URZ ;  /* 0x0000003f3f3ff290 */ /* 0x000fec000fffe03f */
[----:B------:R0:W-:Y:S04]  /*9660*/  STL.64 [R1+0x6e8], R18 ;  /* 0x0006e81201007387 */ /* 0x0001e80000100a00 */
[----:B------:R1:W-:Y:S01]  /*9670*/  STL.64 [R1+0x6e0], R16 ;  /* 0x0006e01001007387 */ /* 0x0003e20000100a00 */
[----:B0-----:R-:W-:Y:S02]  /*9680*/  IMAD.MOV.U32 R18, RZ, RZ, R2 ;  /* 0x000000ffff127224 */ /* 0x001fe400078e0002 */
[----:B------:R-:W-:Y:S02]  /*9690*/  IMAD.MOV.U32 R19, RZ, RZ, R0 ;  /* 0x000000ffff137224 */ /* 0x000fe400078e0000 */
[----:B-1----:R-:W-:Y:S02]  /*96a0*/  IMAD.MOV.U32 R16, RZ, RZ, R28 ;  /* 0x000000ffff107224 */ /* 0x002fe400078e001c */
[----:B------:R-:W-:Y:S01]  /*96b0*/  IMAD.MOV.U32 R17, RZ, RZ, R3 ;  /* 0x000000ffff117224 */ /* 0x000fe200078e0003 */
[----:B---3--:R-:W-:Y:S11]  /*96c0*/  HMMA.16816.F32.BF16 R24, R20, R4, R24 ;  /* 0x000000041418723c */ /* 0x008ff60000041818 */
[----:B------:R-:W-:Y:S11]  /*96d0*/  @!UPT UIADD3 URZ, URZ, URZ, URZ ;  /* 0x0000003f3f3ff290 */ /* 0x000ff6000fffe03f */
[----:B------:R-:W-:Y:S02]  /*96e0*/  @!UPT UIADD3 URZ, URZ, URZ, URZ ;  /* 0x0000003f3f3ff290 */ /* 0x000fe4000fffe03f */
[----:B------:R-:W-:Y:S01]  /*96f0*/  MOV R2, R26 ;  /* 0x0000001a00027202 */ /* 0x000fe20000000f00 */
[----:B------:R-:W-:Y:S02]  /*9700*/  IMAD.MOV.U32 R0, RZ, RZ, R27 ;  /* 0x000000ffff007224 */ /* 0x000fe400078e001b */
[----:B------:R-:W-:Y:S01]  /*9710*/  IMAD.MOV.U32 R28, RZ, RZ, R24 ;  /* 0x000000ffff1c7224 */ /* 0x000fe200078e0018 */
[----:B------:R-:W3:Y:S01]  /*9720*/  LDL.LU.64 R26, [R1+0x768] ;  /* 0x00076800011a7983 */ /* 0x000ee20000300a00 */
[----:B------:R-:W-:-:S03]  /*9730*/  IMAD.MOV.U32 R3, RZ, RZ, R25 ;  /* 0x000000ffff037224 */ /* 0x000fc600078e0019 */
        /* <DEDUP_REMOVED lines=8> */
[----:B-1----:R-:W-:Y:S01]  /*97c0*/  IMAD.MOV.U32 R20, RZ, RZ, R28 ;  /* 0x000000ffff147224 */ /* 0x002fe200078e001c */
        /* <DEDUP_REMOVED lines=8> */
[----:B------:R-:W3:Y:S01]  /*9850*/  LDL.LU.64 R12, [R1+0x740] ;  /* 0x00074000010c7983 */ /* 0x000ee20000300a00 */
[----:B------:R-:W-:Y:S02]  /*9860*/  IMAD.MOV.U32 R21, RZ, RZ, R3 ;  /* 0x000000ffff157224 */ /* 0x000fe400078e0003 */
[----:B------:R-:W-:Y:S01]  /*9870*/  IMAD.MOV.U32 R22, RZ, RZ, R2 ;  /* 0x000000ffff167224 */ /* 0x000fe200078e0002 */
[----:B---3--:R-:W-:Y:S01]  /*9880*/  HMMA.16816.F32.BF16 R24, R24, R8, R12 ;  /* 0x000000081818723c */ /* 0x008fe2000004180c */
[----:B------:R-:W3:Y:S04]  /*9890*/  LDL.LU.64 R14, [R1+0x738] ;  /* 0x00073800010e7983 */ /* 0x000ee80000300a00 */
[----:B------:R-:W3:Y:S11]  /*98a0*/  LDL.LU.64 R12, [R1+0x730] ;  /* 0x00073000010c7983 */ /* 0x000ef60000300a00 */
[----:B------:R-:W-:Y:S08]  /*98b0*/  @!UPT UIADD3 URZ, URZ, URZ, URZ ;  /* 0x0000003f3f3ff290 */ /* 0x000ff0000fffe03f */
[----:B------:R-:W-:Y:S02]  /*98c0*/  IMAD.MOV.U32 R9, RZ, RZ, R26 ;  /* 0x000000ffff097224 */ /* 0x000fe400078e001a */
[----:B------:R-:W-:Y:S02]  /*98d0*/  IMAD.MOV.U32 R8, RZ, RZ, R27 ;  /* 0x000000ffff087224 */ /* 0x000fe400078e001b */
[----:B------:R-:W-:Y:S01]  /*98e0*/  IMAD.MOV.U32 R2, RZ, RZ, R24 ;  /* 0x000000ffff027224 */ /* 0x000fe200078e0018 */
[----:B------:R-:W3:Y:S01]  /*98f0*/  LDL.LU.64 R26, [R1+0x728] ;  /* 0x00072800011a7983 */ /* 0x000ee20000300a00 */
[----:B------:R-:W-:-:S03]  /*9900*/  IMAD.MOV.U32 R3, RZ, RZ, R25 ;  /* 0x000000ffff037224 */ /* 0x000fc600078e0019 */
        /* <DEDUP_REMOVED lines=8> */
[----:B--2---:R-:W-:Y:S11]  /*9990*/  HMMA.16816.F32.BF16 R12, R24, R10, R12 ;  /* 0x0000000a180c723c */ /* 0x004ff6000004180c */
[----:B------:R-:W-:Y:S11]  /*99a0*/  @!UPT UIADD3 URZ, URZ, URZ, URZ ;  /* 0x0000003f3f3ff290 */ /* 0x000ff6000fffe03f */
[----:B------:R-:W-:Y:S01]  /*99b0*/  @!UPT UIADD3 URZ, URZ, URZ, URZ ;  /* 0x0000003f3f3ff290 */ /* 0x000fe2000fffe03f */
[----:B------:R-:W-:Y:S01]  /*99c0*/  STL.64 [R1+0xa0], R12 ;  /* 0x0000a00c01007387 */ /* 0x000fe20000100a00 */
[----:B------:R-:W-:Y:S02]  /*99d0*/  IMAD.MOV.U32 R25, RZ, RZ, R13 ;  /* 0x000000ffff197224 */ /* 0x000fe400078e000d */
[----:B------:R-:W-:Y:S01]  /*99e0*/  IMAD.MOV.U32 R24, RZ, RZ, R12 ;  /* 0x000000ffff187224 */ /* 0x000fe200078e000c */
[----:B------:R0:W-:Y:S04]  /*99f0*/  STL.64 [R1+0xa8], R14 ;  /* 0x0000a80e01007387 */ /* 0x0001e80000100a00 */
[----:B0-----:R-:W2:Y:S04]  /*9a00*/  LDL.LU.64 R14, [R1+0x708] ;  /* 0x00070800010e7983 */ /* 0x001ea80000300a00 */
[----:B------:R-:W2:Y:S04]  /*9a10*/  LDL.LU.64 R12, [R1+0x700] ;  /* 0x00070000010c7983 */ /* 0x000ea80000300a00 */
[----:B------:R-:W3:Y:S01]  /*9a20*/  LDL.LU R26, [R1+0x640] ;  /* 0x00064000011a7983 */ /* 0x000ee20000300800 */
[----:B------:R-:W-:Y:S01]  /*9a30*/  IMAD.MOV.U32 R27, RZ, RZ, R8 ;  /* 0x000000ffff1b7224 */ /* 0x000fe200078e0008 */
[----:B--2---:R-:W-:Y:S02]  /*9a40*/  HMMA.16816.F32.BF16 R16, R12, R6, R16 ;  /* 0x000000060c10723c */ /* 0x004fe40000041810 */
[----:B---3--:R0:W-:Y:S04]  /*9a50*/  STL [R1+0x698], R26 ;  /* 0x0006981a01007387 */ /* 0x0081e80000100800 */
[----:B------:R1:W-:Y:S01]  /*9a60*/  STL.64 [R1+0x690], R24 ;  /* 0x0006901801007387 */ /* 0x0003e20000100a00 */
[----:B0-----:R-:W-:Y:S01]  /*9a70*/  IMAD.MOV.U32 R26, RZ, RZ, R9 ;  /* 0x000000ffff1a7224 */ /* 0x001fe200078e0009 */
[----:B-1----:R-:W-:Y:S01]  /*9a80*/  MOV R24, R2 ;  /* 0x0000000200187202 */ /* 0x002fe20000000f00 */
[----:B------:R-:W-:Y:S01]  /*9a90*/  IMAD.MOV.U32 R25, RZ, RZ, R3 ;  /* 0x000000ffff197224 */ /* 0x000fe200078e0003 */
[----:B------:R-:W2:Y:S04]  /*9aa0*/  LDL.LU R2, [R1+0x6f8] ;  /* 0x0006f80001027983 */ /* 0x000ea80000300800 */
[----:B------:R-:W2:Y:S04]  /*9ab0*/  LDL.LU R3, [R1+0x6f4] ;  /* 0x0006f40001037983 */ /* 0x000ea80000300800 */
[----:B------:R-:W-:Y:S04]  /*9ac0*/  STL.64 [R1+0x6a8], R26 ;  /* 0x0006a81a01007387 */ /* 0x000fe80000100a00 */
[----:B------:R0:W-:Y:S02]  /*9ad0*/  STL.64 [R1+0x6a0], R24 ;  /* 0x0006a01801007387 */ /* 0x0001e40000100a00 */
[----:B------:R-:W-:-:S02]  /*9ae0*/  IMAD.MOV.U32 R8, RZ, RZ, R16 ;  /* 0x000000ffff087224 */ /* 0x000fc400078e0010 */
[----:B0-----:R-:W-:Y:S02]  /*9af0*/  IMAD.MOV.U32 R24, RZ, RZ, R0 ;  /* 0x000000ffff187224 */ /* 0x001fe400078e0000 */
[----:B------:R-:W3:Y:S04]  /*9b00*/  LDL.LU R0, [R1+0x6f0] ;  /* 0x0006f00001007983 */ /* 0x000ee80000300800 */
[----:B------:R-:W-:Y:S04]  /*9b10*/  STL.64 [R1+0x90], R16 ;  /* 0x0000901001007387 */ /* 0x000fe80000100a00 */
[----:B------:R0:W-:Y:S04]  /*9b20*/  STL.64 [R1+0x98], R18 ;  /* 0x0000981201007387 */ /* 0x0001e80000100a00 */
[----:B0-----:R-:W4:Y:S04]  /*9b30*/  LDL.LU.64 R18, [R1+0x6e8] ;  /* 0x0006e80001127983 */ /* 0x001f280000300a00 */
[----:B------:R-:W4:Y:S02]  /*9b40*/  LDL.LU.64 R16, [R1+0x6e0] ;  /* 0x0006e00001107983 */ /* 0x000f240000300a00 */
[----:B----4-:R-:W-:Y:S02]  /*9b50*/  HMMA.16816.F32.BF16 R12, R12, R10, R16 ;  /* 0x0000000a0c0c723c */ /* 0x010fe40000041810 */
[----:B------:R-:W4:Y:S04]  /*9b60*/  LDL.LU.64 R18, [R1+0x6d8] ;  /* 0x0006d80001127983 */ /* 0x000f280000300a00 */
[----:B------:R-:W4:Y:S11]  /*9b70*/  LDL.LU.64 R16, [R1+0x6d0] ;  /* 0x0006d00001107983 */ /* 0x000f360000300a00 */
[----:B------:R-:W-:Y:S06]  /*9b80*/  @!UPT UIADD3 URZ, URZ, URZ, URZ ;  /* 0x0000003f3f3ff290 */ /* 0x000fec000fffe03f */
[----:B------:R0:W-:Y:S01]  /*9b90*/  STL.64 [R1+0x80], R12 ;  /* 0x0000800c01007387 */ /* 0x0001e20000100a00 */
[----:B------:R-:W-:-:S03]  /*9ba0*/  IMAD.MOV.U32 R9, RZ, RZ, R12 ;  /* 0x000000ffff097224 */ /* 0x000fc600078e000c */
[----:B------:R-:W-:Y:S04]  /*9bb0*/  STL.64 [R1+0x88], R14 ;  /* 0x0000880e01007387 */ /* 0x000fe80000100a00 */
[----:B0-----:R-:W2:Y:S01]  /*9bc0*/  LDL.LU.64 R12, [R1+0xe0] ;  /* 0x0000e000010c7983 */ /* 0x001ea20000300a00 */
[C---:B----4-:R-:W-:Y:S11]  /*9bd0*/  HMMA.16816.F32.BF16 R20, R16.reuse, R6, R20 ;  /* 0x000000061014723c */ /* 0x050ff60000041814 */
[----:B------:R-:W-:Y:S11]  /*9be0*/  @!UPT UIADD3 URZ, URZ, URZ, URZ ;  /* 0x0000003f3f3ff290 */ /* 0x000ff6000fffe03f */
[----:B------:R-:W-:Y:S01]  /*9bf0*/  @!UPT UIADD3 URZ, URZ, URZ, URZ ;  /* 0x0000003f3f3ff290 */ /* 0x000fe2000fffe03f */
[----:B------:R-:W-:Y:S04]  /*9c00*/  STL.64 [R1+0x70], R20 ;  /* 0x0000701401007387 */ /* 0x000fe80000100a00 */
[----:B------:R0:W-:Y:S04]  /*9c10*/  STL.64 [R1+0x78], R22 ;  /* 0x0000781601007387 */ /* 0x0001e80000100a00 */
[----:B0-----:R-:W4:Y:S04]  /*9c20*/  LDL.LU.64 R22, [R1+0x6c8] ;  /* 0x0006c80001167983 */ /* 0x001f280000300a00 */
[----:B------:R-:W4:Y:S02]  /*9c30*/  LDL.LU.64 R20, [R1+0x6c0] ;  /* 0x0006c00001147983 */ /* 0x000f240000300a00 */
[----:B----4-:R-:W-:Y:S11]  /*9c40*/  HMMA.16816.F32.BF16 R20, R16, R10, R20 ;  /* 0x0000000a1014723c */ /* 0x010ff60000041814 */
[----:B------:R-:W-:Y:S11]  /*9c50*/  @!UPT UIADD3 URZ, URZ, URZ, URZ ;  /* 0x0000003f3f3ff290 */ /* 0x000ff6000fffe03f */
[----:B------:R-:W-:Y:S01]  /*9c60*/  @!UPT UIADD3 URZ, URZ, URZ, URZ ;  /* 0x0000003f3f3ff290 */ /* 0x000fe2000fffe03f */
[----:B------:R-:W-:Y:S01]  /*9c70*/  STL.64 [R1+0x50], R20 ;  /* 0x0000501401007387 */ /* 0x000fe20000100a00 */
[----:B------:R-:W-:Y:S02]  /*9c80*/  IMAD.MOV.U32 R15, RZ, RZ, R22 ;  /* 0x000000ffff0f7224 */ /* 0x000fe400078e0016 */
[----:B------:R-:W-:Y:S01]  /*9c90*/  IMAD.MOV.U32 R19, RZ, RZ, R21 ;  /* 0x000000ffff137224 */ /* 0x000fe200078e0015 */
[----:B------:R0:W-:Y:S01]  /*9ca0*/  STL.64 [R1+0x58], R22 ;  /* 0x0000581601007387 */ /* 0x0001e20000100a00 */
[----:B------:R-:W-:-:S03]  /*9cb0*/  IMAD.MOV.U32 R16, RZ, RZ, R20 ;  /* 0x000000ffff107224 */ /* 0x000fc600078e0014 */
[----:B0-----:R-:W4:Y:S04]  /*9cc0*/  LDL.LU.64 R22, [R1+0x6b8] ;  /* 0x0006b80001167983 */ /* 0x001f280000300a00 */
[----:B------:R-:W4:Y:S01]  /*9cd0*/  LDL.LU.64 R20, [R1+0x6b0] ;  /* 0x0006b00001147983 */ /* 0x000f220000300a00 */
[----:B------:R-:W-:Y:S01]  /*9ce0*/  IMAD.MOV.U32 R25, RZ, RZ, R28 ;  /* 0x000000ffff197224 */ /* 0x000fe200078e001c */
[----:B------:R-:W-:Y:S01]  /*9cf0*/  MOV R27, R4 ;  /* 0x00000004001b7202 */ /* 0x000fe20000000f00 */
[----:B------:R-:W-:-:S07]  /*9d00*/  IMAD.MOV.U32 R26, RZ, RZ, R5 ;  /* 0x000000ffff1a7224 */ /* 0x000fce00078e0005 */
[----:B----4-:R-:W-:Y:S11]  /*9d10*/  HMMA.16816.F32.BF16 R24, R20, R6, R24 ;  /* 0x000000061418723c */ /* 0x010ff60000041818 */
[----:B------:R-:W-:Y:S11]  /*9d20*/  @!UPT UIADD3 URZ, URZ, URZ, URZ ;  /* 0x0000003f3f3ff290 */ /* 0x000ff6000fffe03f */
[----:B------:R-:W-:Y:S01]  /*9d30*/  @!UPT UIADD3 URZ, URZ, URZ, URZ ;  /* 0x0000003f3f3ff290 */ /* 0x000fe2000fffe03f */
[----:B------:R-:W-:Y:S01]  /*9d40*/  STL.64 [R1+0x30], R24 ;  /* 0x0000301801007387 */ /* 0x000fe20000100a00 */
[----:B------:R-:W-:-:S03]  /*9d50*/  IMAD.MOV.U32 R6, RZ, RZ, R26 ;  /* 0x000000ffff067224 */ /* 0x000fc600078e001a */
[----:B------:R0:W-:Y:S04]  /*9d60*/  STL.64 [R1+0x38], R26 ;  /* 0x0000381a01007387 */ /* 0x0001e80000100a00 */
[----:B0-----:R-:W4:Y:S04]  /*9d70*/  LDL.LU.64 R26, [R1+0x6a8] ;  /* 0x0006a800011a7983 */ /* 0x001f280000300a00 */
[----:B------:R-:W4:Y:S02]  /*9d80*/  LDL.LU.64 R24, [R1+0x6a0] ;  /* 0x0006a00001187983 */ /* 0x000f240000300a00 */
[----:B----4-:R-:W-:Y:S02]  /*9d90*/  HMMA.16816.F32.BF16 R20, R20, R10, R24 ;  /* 0x0000000a1414723c */ /* 0x010fe40000041818 */
[----:B------:R-:W4:Y:S04]  /*9da0*/  LDL.LU R26, [R1+0x698] ;  /* 0x00069800011a7983 */ /* 0x000f280000300800 */
[----:B------:R-:W0:Y:S04]  /*9db0*/  S2R R28, SR_TID.X ;  /* 0x00000000001c7919 */ /* 0x000e280000002100 */
[----:B------:R1:W5:Y:S01]  /*9dc0*/  LDL.LU.64 R24, [R1+0x690] ;  /* 0x0006900001187983 */ /* 0x0003620000300a00 */
[----:B------:R-:W-:-:S05]  /*9dd0*/  IMAD.MOV.U32 R5, RZ, RZ, c[0x0][0x18c] ;  /* 0x00006300ff057624 */ /* 0x000fca00078e00ff */
[----:B------:R-:W-:-:S07]  /*9de0*/  SHF.L.U32 R4, R5, 0x6, RZ ;  /* 0x0000000605047819 */ /* 0x000fce00000006ff */
[----:B------:R1:W-:Y:S04]  /*9df0*/  STL.64 [R1+0x10], R20 ;  /* 0x0000101401007387 */ /* 0x0003e80000100a00 */
[----:B------:R1:W-:Y:S01]  /*9e00*/  STL.64 [R1+0x18], R22 ;  /* 0x0000181601007387 */ /* 0x0003e20000100a00 */
[----:B--2---:R-:W-:Y:S01]  /*9e10*/  IMAD.WIDE R4, R4, 0x2, R12 ;  /* 0x0000000204047825 */ /* 0x004fe200078e020c */
[----:B0-----:R-:W-:-:S03]  /*9e20*/  LOP3.LUT R28, R28, 0xff, RZ, 0xc0, !PT ;  /* 0x000000ff1c1c7812 */ /* 0x001fc600078ec0ff */
[----:B------:R-:W-:-:S04]  /*9e30*/  IMAD.MOV.U32 R12, RZ, RZ, c[0x0][0x188] ;  /* 0x00006200ff0c7624 */ /* 0x000fc800078e00ff */
[----:B------:R-:W-:Y:S01]  /*9e40*/  IMAD.SHL.U32 R12, R12, 0x40, RZ ;  /* 0x000000400c0c7824 */ /* 0x000fe200078e00ff */
[----:B---3--:R-:W-:Y:S01]  /*9e50*/  IADD3 R0, R0, -0x40, RZ ;  /* 0xffffffc000007810 */ /* 0x008fe20007ffe0ff */
[----:B------:R-:W-:Y:S02]  /*9e60*/  IMAD.SHL.U32 R28, R28, 0x2, RZ ;  /* 0x000000021c1c7824 */ /* 0x000fe400078e00ff */
[----:B------:R-:W-:Y:S02]  /*9e70*/  IMAD.MOV.U32 R10, RZ, RZ, R23 ;  /* 0x000000ffff0a7224 */ /* 0x000fe400078e0017 */
[----:B------:R-:W-:Y:S02]  /*9e80*/  IMAD.MOV.U32 R7, RZ, RZ, R22 ;  /* 0x000000ffff077224 */ /* 0x000fe400078e0016 */
[----:B------:R-:W-:Y:S02]  /*9e90*/  IMAD.MOV.U32 R11, RZ, RZ, R20 ;  /* 0x000000ffff0b7224 */ /* 0x000fe400078e0014 */
[----:B------:R-:W-:-:S02]  /*9ea0*/  IMAD.MOV.U32 R14, RZ, RZ, R4 ;  /* 0x000000ffff0e7224 */ /* 0x000fc400078e0004 */
[----:B------:R-:W-:Y:S02]  /*9eb0*/  IMAD.MOV.U32 R13, RZ, RZ, R5 ;  /* 0x000000ffff0d7224 */ /* 0x000fe400078e0005 */
[----:B------:R-:W-:Y:S01]  /*9ec0*/  IMAD.WIDE R2, R12, 0x2, R2 ;  /* 0x000000020c027825 */ /* 0x000fe200078e0202 */
[----:B----4-:R-:W-:-:S05]  /*9ed0*/  IADD3 R26, R26, -0x1, RZ ;  /* 0xffffffff1a1a7810 */ /* 0x010fca0007ffe0ff */
[----:B------:R1:W-:Y:S01]  /*9ee0*/  STL [R1+0x640], R26 ;  /* 0x0006401a01007387 */ /* 0x0003e20000100800 */
[----:B------:R-:W-:Y:S11]  /*9ef0*/  ISETP.NE.U32.AND P0, PT, R26, RZ, PT ;  /* 0x000000ff1a00720c */ /* 0x000ff60003f05070 */
[----:B------:R-:W-:Y:S02]  /*9f00*/  @!UPT UIADD3 URZ, URZ, URZ, URZ ;  /* 0x0000003f3f3ff290 */ /* 0x000fe4000fffe03f */
[----:B-1----:R-:W-:Y:S01]  /*9f10*/  @!P0 CALL.REL.NOINC `(.L_x_2) ;  /* 0x0000001000008944 */ /* 0x002fe20003c00000 */
[----:B------:R-:W-:Y:S05]  /*9f20*/  BRA `(.L_x_3) ;  /* 0xffff89c000007947 */ /* 0x000fea000383ffff */
.L_x_2:
[----:B------:R0:W-:Y:S04]  /*9f30*/  STL [R1+0x698], R16 ;  /* 0x0006981001007387 */ /* 0x0001e80000100800 */
[----:B-----5:R1:W-:Y:S01]  /*9f40*/  STL [R1+0x694], R24 ;  /* 0x0006941801007387 */ /* 0x0203e20000100800 */
[----:B0-----:R-:W-:-:S03]  /*9f50*/  MOV R16, R10 ;  /* 0x0000000a00107202 */ /* 0x001fc60000000f00 */
[----:B-1----:R-:W2:Y:S04]  /*9f60*/  LDL.LU R24, [R1+0x3c] ;  /* 0x00003c0001187983 */ /* 0x002ea80000300800 */
[----:B------:R0:W-:Y:S04]  /*9f70*/  STL [R1+0x690], R25 ;  /* 0x0006901901007387 */ /* 0x0001e80000100800 */
[----:B0-----:R-:W3:Y:S04]  /*9f80*/  LDL.LU R25, [R1+0x8c] ;  /* 0x00008c0001197983 */ /* 0x001ee80000300800 */
[----:B------:R-:W3:Y:S04]  /*9f90*/  LDL.LU R5, [R1+0x88] ;  /* 0x0000880001057983 */ /* 0x000ee80000300800 */
        /* <DEDUP_REMOVED lines=13> */
[----:B------:R-:W4:Y:S01]  /*a070*/  LDL.LU R12, [R1+0xb8] ;  /* 0x0000b800010c7983 */ /* 0x000f220000300800 */
[----:B------:R-:W-:-:S03]  /*a080*/  F2FP.BF16.PACK_AB R7, R16, R7 ;  /* 0x000000071007723e */ /* 0x000fc600000010ff */
[----:B------:R-:W4:Y:S04]  /*a090*/  LDL.LU R17, [R1+0x74] ;  /* 0x0000740001117983 */ /* 0x000f280000300800 */
[----:B------:R-:W4:Y:S04]  /*a0a0*/  LDL.LU R18, [R1+0x70] ;  /* 0x0000700001127983 */ /* 0x000f280000300800 */
[----:B------:R-:W4:Y:S04]  /*a0b0*/  LDL.LU R26, [R1+0xb4] ;  /* 0x0000b400011a7983 */ /* 0x000f280000300800 */
[----:B------:R-:W4:Y:S04]  /*a0c0*/  LDL.LU R27, [R1+0xb0] ;  /* 0x0000b000011b7983 */ /* 0x000f280000300800 */
[----:B------:R-:W4:Y:S01]  /*a0d0*/  LDL.LU R16, [R1+0x698] ;  /* 0x0006980001107983 */ /* 0x000f220000300800 */
[----:B--2---:R-:W-:-:S03]  /*a0e0*/  F2FP.BF16.PACK_AB R6, R24, R6 ;  /* 0x000000061806723e */ /* 0x004fc600000010ff */
[----:B------:R-:W2:Y:S01]  /*a0f0*/  LDL.LU R24, [R1+0x694] ;  /* 0x0006940001187983 */ /* 0x000ea20000300800 */
[----:B---3--:R-:W-:-:S03]  /*a100*/  F2FP.BF16.PACK_AB R5, R25, R5 ;  /* 0x000000051905723e */ /* 0x008fc600000010ff */
[----:B------:R-:W2:Y:S01]  /*a110*/  LDL.LU R25, [R1+0x690] ;  /* 0x0006900001197983 */ /* 0x000ea20000300800 */
[----:B----4-:R-:W-:Y:S02]  /*a120*/  F2FP.BF16.PACK_AB R4, R0, R4 ;  /* 0x000000040004723e */ /* 0x010fe400000010ff */
[----:B------:R-:W-:Y:S02]  /*a130*/  F2FP.BF16.PACK_AB R11, R29, R11 ;  /* 0x0000000b1d0b723e */ /* 0x000fe400000010ff */
[----:B------:R-:W-:Y:S02]  /*a140*/  F2FP.BF16.PACK_AB R10, R28, R10 ;  /* 0x0000000a1c0a723e */ /* 0x000fe400000010ff */
[----:B------:R-:W-:Y:S02]  /*a150*/  F2FP.BF16.PACK_AB R9, R14, R9 ;  /* 0x000000090e09723e */ /* 0x000fe400000010ff */
[----:B------:R-:W-:Y:S02]  /*a160*/  F2FP.BF16.PACK_AB R8, R13, R8 ;  /* 0x000000080d08723e */ /* 0x000fe400000010ff */
[----:B------:R-:W-:-:S02]  /*a170*/  F2FP.BF16.PACK_AB R15, R2, R15 ;  /* 0x0000000f020f723e */ /* 0x000fc400000010ff */
[----:B------:R-:W-:Y:S02]  /*a180*/  F2FP.BF16.PACK_AB R14, R3, R20 ;  /* 0x00000014030e723e */ /* 0x000fe400000010ff */
[----:B------:R-:W-:Y:S02]  /*a190*/  F2FP.BF16.PACK_AB R13, R21, R22 ;  /* 0x00000016150d723e */ /* 0x000fe400000010ff */
[----:B------:R-:W-:Y:S02]  /*a1a0*/  F2FP.BF16.PACK_AB R12, R23, R12 ;  /* 0x0000000c170c723e */ /* 0x000fe400000010ff */
[----:B------:R-:W-:Y:S02]  /*a1b0*/  F2FP.BF16.PACK_AB R18, R17, R18 ;  /* 0x000000121112723e */ /* 0x000fe400000010ff */
[----:B------:R-:W-:Y:S02]  /*a1c0*/  F2FP.BF16.PACK_AB R19, R19, R16 ;  /* 0x000000101313723e */ /* 0x000fe400000010ff */
[----:B------:R-:W-:-:S02]  /*a1d0*/  F2FP.BF16.PACK_AB R16, R26, R27 ;  /* 0x0000001b1a10723e */ /* 0x000fc400000010ff */
[----:B--2---:R-:W-:Y:S02]  /*a1e0*/  F2FP.BF16.PACK_AB R17, R25, R24 ;  /* 0x000000181911723e */ /* 0x004fe400000010ff */
.L_x_1:
[----:B-1----:R-:W2:Y:S04]  /*a1f0*/  LDL.LU R0, [R1+0x684] ;  /* 0x0006840001007983 */ /* 0x002ea80000300800 */
[----:B------:R-:W1:Y:S04]  /*a200*/  S2R R20, SR_TID.X ;  /* 0x0000000000147919 */ /* 0x000e680000002100 */
[----:B------:R-:W3:Y:S01]  /*a210*/  LDL.LU R29, [R1+0x650] ;  /* 0x00065000011d7983 */ /* 0x000ee20000300800 */
[C---:B-1----:R-:W-:Y:S02]  /*a220*/  IMAD.SHL.U32 R2, R20.reuse, 0x8, RZ ;  /* 0x0000000814027824 */ /* 0x042fe400078e00ff */
[----:B------:R-:W-:-:S02]  /*a230*/  IMAD.SHL.U32 R3, R20, 0x20, RZ ;  /* 0x0000002014037824 */ /* 0x000fc400078e00ff */
[----:B------:R-:W-:Y:S01]  /*a240*/  IMAD.SHL.U32 R21, R20, 0x4, RZ ;  /* 0x0000000414157824 */ /* 0x000fe200078e00ff */
[----:B------:R-:W-:-:S04]  /*a250*/  LOP3.LUT R2, R2, 0x700, RZ, 0xc0, !PT ;  /* 0x0000070002027812 */ /* 0x000fc800078ec0ff */
[----:B------:R-:W-:Y:S01]  /*a260*/  LOP3.LUT R21, R2, 0x70, R21, 0xf8, !PT ;  /* 0x0000007002157812 */ /* 0x000fe200078ef815 */
[----:B------:R-:W-:Y:S01]  /*a270*/  BAR.SYNC.DEFER_BLOCKING 0x0 ;  /* 0x0000000000007b1d */ /* 0x000fe20000010000 */
[----:B--2---:R-:W-:-:S04]  /*a280*/  LOP3.LUT R0, R0, 0x3000, RZ, 0xc0, !PT ;  /* 0x0000300000007812 */ /* 0x004fc800078ec0ff */
[----:B------:R-:W-:Y:S01]  /*a290*/  LOP3.LUT R0, R0, 0x60, R3, 0xf8, !PT ;  /* 0x0000006000007812 */ /* 0x000fe200078ef803 */
[----:B------:R-:W-:-:S03]  /*a2a0*/  IMAD.SHL.U32 R3, R20, 0x800, RZ ;  /* 0x0000080014037824 */ /* 0x000fc600078e00ff */
[----:B------:R-:W-:-:S05]  /*a2b0*/  LOP3.LUT R21, R0, R21, RZ, 0x3c, !PT ;  /* 0x0000001500157212 */ /* 0x000fca00078e3cff */
[----:B------:R-:W-:Y:S04]  /*a2c0*/  STS.128 [R21], R16 ;  /* 0x0000001015007388 */ /* 0x000fe80000000c00 */
[----:B------:R-:W-:Y:S04]  /*a2d0*/  STS.128 [R21+0x80], R12 ;  /* 0x0000800c15007388 */ /* 0x000fe80000000c00 */
[----:B------:R-:W-:Y:S04]  /*a2e0*/  STS.128 [R21+0x800], R8 ;  /* 0x0008000815007388 */ /* 0x000fe80000000c00 */
[----:B------:R-:W-:Y:S01]  /*a2f0*/  STS.128 [R21+0x880], R4 ;  /* 0x0008800415007388 */ /* 0x000fe20000000c00 */
[----:B------:R-:W-:-:S02]  /*a300*/  LOP3.LUT R20, R20, 0xff, RZ, 0xc0, !PT ;  /* 0x000000ff14147812 */ /* 0x000fc400078ec0ff */
[----:B------:R-:W-:-:S05]  /*a310*/  LOP3.LUT R3, R3, 0x3000, RZ, 0xc0, !PT ;  /* 0x0000300003037812 */ /* 0x000fca00078ec0ff */
[----:B------:R-:W-:Y:S01]  /*a320*/  IMAD R0, R20, 0x10, R3 ;  /* 0x0000001014007824 */ /* 0x000fe200078e0203 */
[----:B------:R-:W-:Y:S06]  /*a330*/  BAR.SYNC.DEFER_BLOCKING 0x0 ;  /* 0x0000000000007b1d */ /* 0x000fec0000010000 */
[----:B------:R-:W1:Y:S04]  /*a340*/  LDS.128 R8, [R0] ;  /* 0x0000000000087984 */ /* 0x000e680000000c00 */
[----:B-1----:R1:W-:Y:S04]  /*a350*/  STL [R1+0x694], R9 ;  /* 0x0006940901007387 */ /* 0x0023e80000100800 */
[----:B-1----:R-:W2:Y:S04]  /*a360*/  LDL.LU R9, [R1+0x654] ;  /* 0x0006540001097983 */ /* 0x002ea80000300800 */
[----:B------:R1:W-:Y:S04]  /*a370*/  STL [R1+0x690], R11 ;  /* 0x0006900b01007387 */ /* 0x0003e80000100800 */
[----:B-1----:R-:W4:Y:S01]  /*a380*/  LDL R11, [R1+0x64c] ;  /* 0x00064c00010b7983 */ /* 0x002f220000100800 */
[----:B------:R-:W-:-:S02]  /*a390*/  LOP3.LUT R16, R0, 0x20, RZ, 0x3c, !PT ;  /* 0x0000002000107812 */ /* 0x000fc400078e3cff */
[C---:B---3--:R-:W-:Y:S01]  /*a3a0*/  IADD3 R3, R29.reuse, 0x3, RZ ;  /* 0x000000031d037810 */ /* 0x048fe20007ffe0ff */
[----:B------:R-:W-:Y:S01]  /*a3b0*/  IMAD.MOV.U32 R6, RZ, RZ, c[0x0][0x194] ;  /* 0x00006500ff067624 */ /* 0x000fe200078e00ff */
[----:B------:R-:W-:Y:S02]  /*a3c0*/  IADD3 R2, R29, 0x2, RZ ;  /* 0x000000021d027810 */ /* 0x000fe40007ffe0ff */
[----:B------:R-:W-:Y:S01]  /*a3d0*/  ISETP.GE.AND P2, PT, R3, c[0x0][0x17c], PT ;  /* 0x00005f0003007a0c */ /* 0x000fe20003f46270 */
[----:B------:R-:W1:Y:S01]  /*a3e0*/  LDS.128 R16, [R16] ;  /* 0x0000000010107984 */ /* 0x000e620000000c00 */
[----:B------:R-:W-:Y:S02]  /*a3f0*/  ISETP.GE.AND P6, PT, R2, c[0x0][0x17c], PT ;  /* 0x00005f0002007a0c */ /* 0x000fe40003fc6270 */
[C---:B------:R-:W-:Y:S02]  /*a400*/  IADD3 R2, R29.reuse, 0x4, RZ ;  /* 0x000000041d027810 */ /* 0x040fe40007ffe0ff */
[----:B------:R-:W-:-:S02]  /*a410*/  IADD3 R20, R29, 0x1, RZ ;  /* 0x000000011d147810 */ /* 0x000fc40007ffe0ff */
[C---:B------:R-:W-:Y:S02]  /*a420*/  ISETP.GE.AND P0, PT, R29.reuse, c[0x0][0x17c], PT ;  /* 0x00005f001d007a0c */ /* 0x040fe40003f06270 */
[----:B------:R-:W-:Y:S02]  /*a430*/  LOP3.LUT R12, R0, 0x40, RZ, 0x3c, !PT ;  /* 0x00000040000c7812 */ /* 0x000fe400078e3cff */
[----:B------:R-:W-:Y:S02]  /*a440*/  ISETP.GE.AND P5, PT, R2, c[0x0][0x17c], PT ;  /* 0x00005f0002007a0c */ /* 0x000fe40003fa6270 */
[----:B------:R-:W-:Y:S01]  /*a450*/  ISETP.GE.AND P1, PT, R20, c[0x0][0x17c], PT ;  /* 0x00005f0014007a0c */ /* 0x000fe20003f26270 */
[----:B0-----:R-:W-:Y:S01]  /*a460*/  IMAD R23, R29, c[0x0][0x198], RZ ;  /* 0x000066001d177a24 */ /* 0x001fe200078e02ff */
[----:B------:R-:W0:Y:S04]  /*a470*/  LDS.128 R12, [R12] ;  /* 0x000000000c0c7984 */ /* 0x000e280000000c00 */
[----:B------:R-:W-:-:S02]  /*a480*/  IADD3 R27, R23, c[0x0][0x198], RZ ;  /* 0x00006600171b7a10 */ /* 0x000fc40007ffe0ff */
[----:B------:R-:W-:Y:S02]  /*a490*/  PRMT R25, R8, 0x7632, R25 ;  /* 0x0000763208197816 */ /* 0x000fe40000000019 */
[C---:B------:R-:W-:Y:S02]  /*a4a0*/  IADD3 R24, R29.reuse, 0x5, RZ ;  /* 0x000000051d187810 */ /* 0x040fe40007ffe0ff */
[----:B------:R-:W-:Y:S02]  /*a4b0*/  IADD3 R26, R29, 0x6, RZ ;  /* 0x000000061d1a7810 */ /* 0x000fe40007ffe0ff */
[----:B------:R-:W-:Y:S02]  /*a4c0*/  IADD3 R28, R27, c[0x0][0x198], RZ ;  /* 0x000066001b1c7a10 */ /* 0x000fe40007ffe0ff */
[----:B--2---:R-:W-:Y:S01]  /*a4d0*/  ISETP.LT.AND P0, PT, R9, c[0x0][0x178], !P0 ;  /* 0x00005e0009007a0c */ /* 0x004fe20004701270 */
[C---:B----4-:R-:W-:Y:S01]  /*a4e0*/  IMAD R3, R11.reuse, c[0x0][0x194], RZ ;  /* 0x000065000b037a24 */ /* 0x050fe200078e02ff */
[----:B------:R-:W-:-:S03]  /*a4f0*/  ISETP.GE.AND P3, PT, R11, c[0x0][0x178], PT ;  /* 0x00005e000b007a0c */ /* 0x000fc60003f66270 */
[----:B------:R-:W-:Y:S01]  /*a500*/  IMAD R6, R6, 0x100, R3 ;  /* 0x0000010006067824 */ /* 0x000fe200078e0203 */
[----:B------:R-:W-:Y:S02]  /*a510*/  LEA R4, P4, R3, c[0x0][0x170], 0x1 ;  /* 0x00005c0003047a11 */ /* 0x000fe400078808ff */
[----:B------:R-:W-:Y:S02]  /*a520*/  ISETP.LT.AND P3, PT, R29, c[0x0][0x17c], !P3 ;  /* 0x00005f001d007a0c */ /* 0x000fe40005f61270 */
[----:B------:R-:W-:Y:S02]  /*a530*/  LEA.HI.X.SX32 R5, R3, c[0x0][0x174], 0x1, P4 ;  /* 0x00005d0003057a11 */ /* 0x000fe400020f0eff */
[----:B------:R-:W-:-:S04]  /*a540*/  LEA R2, P4, R6, c[0x0][0x170], 0x1 ;  /* 0x00005c0006027a11 */ /* 0x000fc800078808ff */
[----:B------:R-:W-:Y:S02]  /*a550*/  LEA.HI.X.SX32 R3, R6, c[0x0][0x174], 0x1, P4 ;  /* 0x00005d0006037a11 */ /* 0x000fe400020f0eff */
[----:B------:R-:W-:Y:S01]  /*a560*/  ISETP.LT.AND P4, PT, R11, c[0x0][0x178], !P1 ;  /* 0x00005e000b007a0c */ /* 0x000fe20004f81270 */
[----:B------:R-:W-:Y:S01]  /*a570*/  IMAD.WIDE R6, R23, 0x2, R4 ;  /* 0x0000000217067825 */ /* 0x000fe200078e0204 */
[----:B------:R-:W-:-:S03]  /*a580*/  ISETP.LT.AND P1, PT, R9, c[0x0][0x178], !P1 ;  /* 0x00005e0009007a0c */ /* 0x000fc60004f21270 */
[----:B------:R-:W-:Y:S01]  /*a590*/  IMAD.WIDE R22, R23, 0x2, R2 ;  /* 0x0000000217167825 */ /* 0x000fe200078e0202 */
[----:B------:R2:W-:Y:S03]  /*a5a0*/  @P3 STG.E.U16 [R6.64], R8 ;  /* 0x0000000806003986 */ /* 0x0005e6000c101504 */
[----:B------:R-:W-:Y:S01]  /*a5b0*/  IMAD.WIDE R20, R27, 0x2, R4 ;  /* 0x000000021b147825 */ /* 0x000fe200078e0204 */
[----:B------:R-:W-:Y:S01]  /*a5c0*/  @P0 STG.E.U16 [R22.64], R10 ;  /* 0x0000000a16000986 */ /* 0x000fe2000c101504 */
[----:B------:R-:W-:Y:S02]  /*a5d0*/  ISETP.LT.AND P0, PT, R11, c[0x0][0x178], !P6 ;  /* 0x00005e000b007a0c */ /* 0x000fe40007701270 */
[----:B------:R-:W-:Y:S01]  /*a5e0*/  ISETP.LT.AND P6, PT, R9, c[0x0][0x178], !P6 ;  /* 0x00005e0009007a0c */ /* 0x000fe200077c1270 */
[----:B------:R3:W-:Y:S01]  /*a5f0*/  @P4 STG.E.U16 [R20.64], R25 ;  /* 0x0000001914004986 */ /* 0x0007e2000c101504 */
[----:B------:R-:W-:-:S02]  /*a600*/  ISETP.GE.AND P3, PT, R24, c[0x0][0x17c], PT ;  /* 0x00005f0018007a0c */ /* 0x000fc40003f66270 */
[----:B--2---:R-:W-:Y:S02]  /*a610*/  PRMT R7, R10, 0x7632, R7 ;  /* 0x000076320a077816 */ /* 0x004fe40000000007 */
[----:B------:R-:W-:Y:S01]  /*a620*/  ISETP.GE.AND P4, PT, R26, c[0x0][0x17c], PT ;  /* 0x00005f001a007a0c */ /* 0x000fe20003f86270 */
[----:B---3--:R-:W-:-:S04]  /*a630*/  IMAD.WIDE R24, R27, 0x2, R2 ;  /* 0x000000021b187825 */ /* 0x008fc800078e0202 */
[----:B------:R-:W-:Y:S01]  /*a640*/  IMAD.WIDE R26, R28, 0x2, R4 ;  /* 0x000000021c1a7825 */ /* 0x000fe200078e0204 */
[----:B------:R2:W-:Y:S01]  /*a650*/  @P1 STG.E.U16 [R24.64], R7 ;  /* 0x0000000718001986 */ /* 0x0005e2000c101504 */
[----:B------:R-:W-:Y:S02]  /*a660*/  ISETP.LT.AND P1, PT, R11, c[0x0][0x178], !P2 ;  /* 0x00005e000b007a0c */ /* 0x000fe40005721270 */
[----:B------:R-:W-:Y:S01]  /*a670*/  LOP3.LUT R8, R0, 0x60, RZ, 0x3c, !PT ;  /* 0x0000006000087812 */ /* 0x000fe200078e3cff */
[----:B-1----:R1:W-:Y:S01]  /*a680*/  @P0 STG.E.U16 [R26.64], R16 ;  /* 0x000000101a000986 */ /* 0x0023e2000c101504 */
[----:B------:R-:W-:Y:S02]  /*a690*/  ISETP.LT.AND P2, PT, R9, c[0x0][0x178], !P2 ;  /* 0x00005e0009007a0c */ /* 0x000fe40005741270 */
[----:B------:R-:W-:Y:S01]  /*a6a0*/  PRMT R10, R18, 0x7632, R10 ;  /* 0x00007632120a7816 */ /* 0x000fe2000000000a */
[----:B------:R-:W3:Y:S01]  /*a6b0*/  LDS.128 R20, [R8] ;  /* 0x0000000008147984 */ /* 0x000ee20000000c00 */
[----:B--2---:R-:W-:Y:S01]  /*a6c0*/  MOV R25, R29 ;  /* 0x0000001d00197202 */ /* 0x004fe20000000f00 */
[C---:B------:R-:W-:Y:S01]  /*a6d0*/  IMAD.WIDE R6, R28.reuse, 0x2, R2 ;  /* 0x000000021c067825 */ /* 0x040fe200078e0202 */
[----:B------:R-:W-:-:S02]  /*a6e0*/  IADD3 R29, R28, c[0x0][0x198], RZ ;  /* 0x000066001c1d7a10 */ /* 0x000fc40007ffe0ff */
[----:B------:R-:W-:Y:S02]  /*a6f0*/  IADD3 R0, R25, 0x7, RZ ;  /* 0x0000000719007810 */ /* 0x000fe40007ffe0ff */
[----:B------:R2:W-:Y:S01]  /*a700*/  @P6 STG.E.U16 [R6.64], R18 ;  /* 0x0000001206006986 */ /* 0x0005e2000c101504 */
[----:B------:R-:W-:Y:S01]  /*a710*/  ISETP.LT.AND P6, PT, R11, c[0x0][0x178], !P5 ;  /* 0x00005e000b007a0c */ /* 0x000fe20006fc1270 */
[----:B------:R-:W-:Y:S01]  /*a720*/  IMAD.MOV.U32 R28, RZ, RZ, R25 ;  /* 0x000000ffff1c7224 */ /* 0x000fe200078e0019 */
[----:B------:R-:W-:Y:S01]  /*a730*/  ISETP.LT.AND P5, PT, R9, c[0x0][0x178], !P5 ;  /* 0x00005e0009007a0c */ /* 0x000fe20006fa1270 */
[C---:B------:R-:W-:Y:S01]  /*a740*/  IMAD.WIDE R24, R29.reuse, 0x2, R4 ;  /* 0x000000021d187825 */ /* 0x040fe200078e0204 */
[----:B------:R-:W-:Y:S02]  /*a750*/  ISETP.GE.AND P0, PT, R0, c[0x0][0x17c], PT ;  /* 0x00005f0000007a0c */ /* 0x000fe40003f06270 */
[----:B-1----:R-:W-:Y:S02]  /*a760*/  PRMT R27, R16, 0x7632, R27 ;  /* 0x00007632101b7816 */ /* 0x002fe4000000001b */
[----:B------:R-:W-:-:S03]  /*a770*/  IADD3 R0, R29, c[0x0][0x198], RZ ;  /* 0x000066001d007a10 */ /* 0x000fc60007ffe0ff */
[----:B------:R1:W-:Y:S01]  /*a780*/  @P1 STG.E.U16 [R24.64], R27 ;  /* 0x0000001b18001986 */ /* 0x0003e2000c101504 */
[----:B--2---:R-:W-:-:S05]  /*a790*/  IMAD.WIDE R6, R29, 0x2, R2 ;  /* 0x000000021d067825 */ /* 0x004fca00078e0202 */
[----:B------:R2:W-:Y:S01]  /*a7a0*/  @P2 STG.E.U16 [R6.64], R10 ;  /* 0x0000000a06002986 */ /* 0x0005e2000c101504 */
[----:B-1----:R-:W-:-:S04]  /*a7b0*/  IMAD.WIDE R24, R0, 0x2, R4 ;  /* 0x0000000200187825 */ /* 0x002fc800078e0204 */
[----:B------:R-:W-:Y:S01]  /*a7c0*/  IMAD.WIDE R26, R0, 0x2, R2 ;  /* 0x00000002001a7825 */ /* 0x000fe200078e0202 */
[----:B0-----:R-:W-:Y:S04]  /*a7d0*/  @P6 STG.E.U16 [R24.64], R12 ;  /* 0x0000000c18006986 */ /* 0x001fe8000c101504 */
[----:B------:R-:W-:Y:S01]  /*a7e0*/  @P5 STG.E.U16 [R26.64], R14 ;  /* 0x0000000e1a005986 */ /* 0x000fe2000c101504 */
[----:B------:R-:W-:Y:S02]  /*a7f0*/  ISETP.LT.AND P5, PT, R11, c[0x0][0x178], !P3 ;  /* 0x00005e000b007a0c */ /* 0x000fe40005fa1270 */
[----:B------:R-:W-:Y:S02]  /*a800*/  IADD3 R8, R28, 0x8, RZ ;  /* 0x000000081c087810 */ /* 0x000fe40007ffe0ff */
[----:B------:R-:W-:-:S02]  /*a810*/  IADD3 R29, R0, c[0x0][0x198], RZ ;  /* 0x00006600001d7a10 */ /* 0x000fc40007ffe0ff */
[----:B------:R-:W-:Y:S02]  /*a820*/  ISETP.GE.AND P1, PT, R8, c[0x0][0x17c], PT ;  /* 0x00005f0008007a0c */ /* 0x000fe40003f26270 */
[----:B------:R-:W-:Y:S01]  /*a830*/  PRMT R8, R12, 0x7632, R8 ;  /* 0x000076320c087816 */ /* 0x000fe20000000008 */
[----:B--2---:R-:W-:Y:S01]  /*a840*/  IMAD.WIDE R6, R29, 0x2, R4 ;  /* 0x000000021d067825 */ /* 0x004fe200078e0204 */
[----:B------:R-:W-:Y:S02]  /*a850*/  ISETP.LT.AND P6, PT, R11, c[0x0][0x178], !P4 ;  /* 0x00005e000b007a0c */ /* 0x000fe400067c1270 */
[C---:B------:R-:W-:Y:S02]  /*a860*/  ISETP.LT.AND P3, PT, R9.reuse, c[0x0][0x178], !P3 ;  /* 0x00005e0009007a0c */ /* 0x040fe40005f61270 */
[----:B------:R0:W-:Y:S01]  /*a870*/  @P5 STG.E.U16 [R6.64], R8 ;  /* 0x0000000806005986 */ /* 0x0001e2000c101504 */
[----:B------:R-:W-:Y:S01]  /*a880*/  ISETP.LT.AND P4, PT, R9, c[0x0][0x178], !P4 ;  /* 0x00005e0009007a0c */ /* 0x000fe20006781270 */
[----:B0-----:R-:W-:-:S02]  /*a890*/  IMAD.MOV.U32 R7, RZ, RZ, R9 ;  /* 0x000000ffff077224 */ /* 0x001fc400078e0009 */
[----:B------:R-:W2:Y:S01]  /*a8a0*/  LDL.LU R9, [R1+0x694] ;  /* 0x0006940001097983 */ /* 0x000ea20000300800 */
[C---:B------:R-:W-:Y:S01]  /*a8b0*/  IADD3 R0, R29.reuse, c[0x0][0x198], RZ ;  /* 0x000066001d007a10 */ /* 0x040fe20007ffe0ff */
[----:B------:R-:W-:Y:S01]  /*a8c0*/  IMAD.WIDE R24, R29, 0x2, R2 ;  /* 0x000000021d187825 */ /* 0x000fe200078e0202 */
[----:B------:R-:W-:Y:S02]  /*a8d0*/  PRMT R10, R14, 0x7632, R10 ;  /* 0x000076320e0a7816 */ /* 0x000fe4000000000a */
[----:B------:R-:W-:Y:S01]  /*a8e0*/  IADD3 R16, R28, 0x9, RZ ;  /* 0x000000091c107810 */ /* 0x000fe20007ffe0ff */
[----:B------:R-:W-:Y:S02]  /*a8f0*/  IMAD.MOV.U32 R14, RZ, RZ, R28 ;  /* 0x000000ffff0e7224 */ /* 0x000fe400078e001c */
[C---:B------:R-:W-:Y:S01]  /*a900*/  IMAD.WIDE R26, R0.reuse, 0x2, R4 ;  /* 0x00000002001a7825 */ /* 0x040fe200078e0204 */
[----:B------:R0:W-:Y:S03]  /*a910*/  @P3 STG.E.U16 [R24.64], R10 ;  /* 0x0000000a18003986 */ /* 0x0001e6000c101504 */
[----:B------:R-:W-:Y:S01]  /*a920*/  IMAD.WIDE R28, R0, 0x2, R2 ;  /* 0x00000002001c7825 */ /* 0x000fe200078e0202 */
[----:B------:R-:W-:Y:S01]  /*a930*/  IADD3 R12, R14, 0xa, RZ ;  /* 0x0000000a0e0c7810 */ /* 0x000fe20007ffe0ff */
[----:B---3--:R-:W-:Y:S01]  /*a940*/  @P6 STG.E.U16 [R26.64], R20 ;  /* 0x000000141a006986 */ /* 0x008fe2000c101504 */
[----:B------:R-:W-:-:S02]  /*a950*/  ISETP.LT.AND P3, PT, R11, c[0x0][0x178], !P0 ;  /* 0x00005e000b007a0c */ /* 0x000fc40004761270 */
[----:B------:R-:W-:Y:S01]  /*a960*/  ISETP.LT.AND P0, PT, R7, c[0x0][0x178], !P0 ;  /* 0x00005e0007007a0c */ /* 0x000fe20004701270 */
[----:B------:R1:W-:Y:S01]  /*a970*/  @P4 STG.E.U16 [R28.64], R22 ;  /* 0x000000161c004986 */ /* 0x0003e2000c101504 */
[----:B------:R-:W-:Y:S01]  /*a980*/  ISETP.LT.AND P4, PT, R11, c[0x0][0x178], !P1 ;  /* 0x00005e000b007a0c */ /* 0x000fe20004f81270 */
[----:B0-----:R-:W-:Y:S01]  /*a990*/  IMAD.MOV.U32 R10, RZ, RZ, R14 ;  /* 0x000000ffff0a7224 */ /* 0x001fe200078e000e */
[----:B------:R-:W-:Y:S01]  /*a9a0*/  IADD3 R14, R0, c[0x0][0x198], RZ ;  /* 0x00006600000e7a10 */ /* 0x000fe20007ffe0ff */
[----:B------:R-:W3:Y:S01]  /*a9b0*/  LDL.LU R11, [R1+0x690] ;  /* 0x00069000010b7983 */ /* 0x000ee20000300800 */
[----:B------:R-:W-:Y:S02]  /*a9c0*/  PRMT R18, R22, 0x7632, R18 ;  /* 0x0000763216127816 */ /* 0x000fe40000000012 */
[----:B------:R-:W-:Y:S02]  /*a9d0*/  IADD3 R0, R14, c[0x0][0x198], RZ ;  /* 0x000066000e007a10 */ /* 0x000fe40007ffe0ff */
[----:B------:R-:W-:Y:S01]  /*a9e0*/  ISETP.GE.AND P2, PT, R16, c[0x0][0x17c], PT ;  /* 0x00005f0010007a0c */ /* 0x000fe20003f46270 */
[----:B-1----:R-:W-:Y:S01]  /*a9f0*/  IMAD.MOV.U32 R22, RZ, RZ, R7 ;  /* 0x000000ffff167224 */ /* 0x002fe200078e0007 */
[----:B------:R-:W-:Y:S01]  /*aa00*/  PRMT R16, R20, 0x7632, R16 ;  /* 0x0000763214107816 */ /* 0x000fe20000000010 */
[----:B------:R-:W-:-:S04]  /*aa10*/  IMAD.WIDE R6, R14, 0x2, R4 ;  /* 0x000000020e067825 */ /* 0x000fc800078e0204 */
[----:B------:R-:W-:Y:S01]  /*aa20*/  IMAD.WIDE R24, R14, 0x2, R2 ;  /* 0x000000020e187825 */ /* 0x000fe200078e0202 */
[----:B------:R-:W-:Y:S03]  /*aa30*/  @P3 STG.E.U16 [R6.64], R16 ;  /* 0x0000001006003986 */ /* 0x000fe6000c101504 */
[----:B------:R-:W-:Y:S01]  /*aa40*/  IMAD.WIDE R26, R0, 0x2, R4 ;  /* 0x00000002001a7825 */ /* 0x000fe200078e0204 */
[----:B------:R-:W-:Y:S04]  /*aa50*/  @P0 STG.E.U16 [R24.64], R18 ;  /* 0x0000001218000986 */ /* 0x000fe8000c101504 */
[----:B--2---:R0:W-:Y:S04]  /*aa60*/  @P4 STG.E.U16 [R26.64], R9 ;  /* 0x000000091a004986 */ /* 0x0041e8000c101504 */
[----:B0-----:R-:W2:Y:S01]  /*aa70*/  LDL.LU R26, [R1+0x64c] ;  /* 0x00064c00011a7983 */ /* 0x001ea20000300800 */
[----:B------:R-:W-:-:S02]  /*aa80*/  IADD3 R8, R10, 0xc, RZ ;  /* 0x0000000c0a087810 */ /* 0x000fc40007ffe0ff */
[----:B------:R-:W-:Y:S02]  /*aa90*/  ISETP.GE.AND P5, PT, R12, c[0x0][0x17c], PT ;  /* 0x00005f000c007a0c */ /* 0x000fe40003fa6270 */
[----:B------:R-:W-:Y:S02]  /*aaa0*/  ISETP.LT.AND P6, PT, R22, c[0x0][0x178], !P1 ;  /* 0x00005e0016007a0c */ /* 0x000fe40004fc1270 */
[----:B------:R-:W-:Y:S02]  /*aab0*/  IADD3 R12, R10, 0xb, RZ ;  /* 0x0000000b0a0c7810 */ /* 0x000fe40007ffe0ff */
[----:B------:R-:W-:Y:S02]  /*aac0*/  ISETP.GE.AND P3, PT, R8, c[0x0][0x17c], PT ;  /* 0x00005f0008007a0c */ /* 0x000fe40003f66270 */
[----:B------:R-:W-:Y:S02]  /*aad0*/  IADD3 R8, R0, c[0x0][0x198], RZ ;  /* 0x0000660000087a10 */ /* 0x000fe40007ffe0ff */
[----:B------:R-:W-:Y:S01]  /*aae0*/  ISETP.GE.AND P1, PT, R12, c[0x0][0x17c], PT ;  /* 0x00005f000c007a0c */ /* 0x000fe20003f26270 */
[----:B------:R-:W-:Y:S01]  /*aaf0*/  IMAD.WIDE R28, R0, 0x2, R2 ;  /* 0x00000002001c7825 */ /* 0x000fe200078e0202 */
[----:B------:R-:W-:-:S02]  /*ab00*/  IADD3 R12, R8, c[0x0][0x198], RZ ;  /* 0x00006600080c7a10 */ /* 0x000fc40007ffe0ff */
[----:B------:R-:W-:Y:S01]  /*ab10*/  PRMT R14, R9, 0x7632, R14 ;  /* 0x00007632090e7816 */ /* 0x000fe2000000000e */
[----:B------:R-:W-:Y:S01]  /*ab20*/  IMAD.WIDE R6, R8, 0x2, R4 ;  /* 0x0000000208067825 */ /* 0x000fe200078e0204 */
[----:B---3--:R-:W-:-:S03]  /*ab30*/  PRMT R20, R11, 0x7632, R20 ;  /* 0x000076320b147816 */ /* 0x008fc60000000014 */
[----:B------:R-:W-:Y:S01]  /*ab40*/  IMAD.WIDE R8, R8, 0x2, R2 ;  /* 0x0000000208087825 */ /* 0x000fe200078e0202 */
[----:B------:R0:W-:Y:S03]  /*ab50*/  @P6 STG.E.U16 [R28.64], R11 ;  /* 0x0000000b1c006986 */ /* 0x0001e6000c101504 */
[----:B------:R-:W-:-:S04]  /*ab60*/  IMAD.WIDE R24, R12, 0x2, R4 ;  /* 0x000000020c187825 */ /* 0x000fc800078e0204 */
[----:B------:R-:W-:Y:S01]  /*ab70*/  IMAD.MOV.U32 R16, RZ, RZ, R10 ;  /* 0x000000ffff107224 */ /* 0x000fe200078e000a */
[----:B0-----:R-:W-:-:S04]  /*ab80*/  IADD3 R11, R12, c[0x0][0x198], RZ ;  /* 0x000066000c0b7a10 */ /* 0x001fc80007ffe0ff */
[C---:B------:R-:W-:Y:S02]  /*ab90*/  IADD3 R10, R16.reuse, 0xd, RZ ;  /* 0x0000000d100a7810 */ /* 0x040fe40007ffe0ff */
[----:B------:R-:W-:Y:S02]  /*aba0*/  IADD3 R0, R16, 0xe, RZ ;  /* 0x0000000e10007810 */ /* 0x000fe40007ffe0ff */
[----:B------:R-:W-:Y:S02]  /*abb0*/  IADD3 R27, R11, c[0x0][0x198], RZ ;  /* 0x000066000b1b7a10 */ /* 0x000fe40007ffe0ff */
[----:B------:R-:W-:Y:S02]  /*abc0*/  ISETP.GE.AND P6, PT, R10, c[0x0][0x17c], PT ;  /* 0x00005f000a007a0c */ /* 0x000fe40003fc6270 */
[----:B------:R-:W-:Y:S02]  /*abd0*/  PRMT R18, R17, 0x7632, R18 ;  /* 0x0000763211127816 */ /* 0x000fe40000000012 */
[----:B--2---:R-:W-:-:S02]  /*abe0*/  ISETP.LT.AND P0, PT, R26, c[0x0][0x178], !P2 ;  /* 0x00005e001a007a0c */ /* 0x004fc40005701270 */
[----:B------:R-:W-:Y:S02]  /*abf0*/  ISETP.LT.AND P2, PT, R22, c[0x0][0x178], !P2 ;  /* 0x00005e0016007a0c */ /* 0x000fe40005741270 */
[----:B------:R-:W-:Y:S02]  /*ac00*/  ISETP.LT.AND P4, PT, R26, c[0x0][0x178], !P5 ;  /* 0x00005e001a007a0c */ /* 0x000fe40006f81270 */
[----:B------:R-:W-:-:S07]  /*ac10*/  ISETP.LT.AND P5, PT, R22, c[0x0][0x178], !P5 ;  /* 0x00005e0016007a0c */ /* 0x000fce0006fa1270 */
[----:B------:R0:W-:Y:S04]  /*ac20*/  @P0 STG.E.U16 [R6.64], R14 ;  /* 0x0000000e06000986 */ /* 0x0001e8000c101504 */
[----:B------:R1:W-:Y:S01]  /*ac30*/  @P2 STG.E.U16 [R8.64], R20 ;  /* 0x0000001408002986 */ /* 0x0003e2000c101504 */
[----:B------:R-:W-:Y:S02]  /*ac40*/  ISETP.LT.AND P2, PT, R26, c[0x0][0x178], !P1 ;  /* 0x00005e001a007a0c */ /* 0x000fe40004f41270 */
[----:B------:R-:W-:Y:S01]  /*ac50*/  ISETP.LT.AND P1, PT, R22, c[0x0][0x178], !P1 ;  /* 0x00005e0016007a0c */ /* 0x000fe20004f21270 */
[----:B------:R2:W-:Y:S01]  /*ac60*/  @P4 STG.E.U16 [R24.64], R17 ;  /* 0x0000001118004986 */ /* 0x0005e2000c101504 */
[----:B------:R-:W-:Y:S02]  /*ac70*/  ISETP.LT.AND P4, PT, R26, c[0x0][0x178], !P3 ;  /* 0x00005e001a007a0c */ /* 0x000fe40005f81270 */
[----:B------:R-:W-:Y:S01]  /*ac80*/  ISETP.GE.AND P0, PT, R0, c[0x0][0x17c], PT ;  /* 0x00005f0000007a0c */ /* 0x000fe20003f06270 */
[----:B0-----:R-:W-:Y:S01]  /*ac90*/  IMAD.WIDE R6, R12, 0x2, R2 ;  /* 0x000000020c067825 */ /* 0x001fe200078e0202 */
[----:B------:R-:W-:-:S02]  /*aca0*/  IADD3 R0, R16, 0xf, RZ ;  /* 0x0000000f10007810 */ /* 0x000fc40007ffe0ff */
[----:B------:R-:W-:Y:S01]  /*acb0*/  PRMT R12, R19, 0x7632, R12 ;  /* 0x00007632130c7816 */ /* 0x000fe2000000000c */
[C---:B-1----:R-:W-:Y:S01]  /*acc0*/  IMAD.WIDE R8, R11.reuse, 0x2, R4 ;  /* 0x000000020b087825 */ /* 0x042fe200078e0204 */
[----:B------:R0:W-:Y:S03]  /*acd0*/  @P5 STG.E.U16 [R6.64], R19 ;  /* 0x0000001306005986 */ /* 0x0001e6000c101504 */
[----:B------:R-:W-:Y:S01]  /*ace0*/  IMAD.WIDE R10, R11, 0x2, R2 ;  /* 0x000000020b0a7825 */ /* 0x000fe200078e0202 */
[----:B------:R1:W-:Y:S03]  /*acf0*/  @P2 STG.E.U16 [R8.64], R18 ;  /* 0x0000001208002986 */ /* 0x0003e6000c101504 */
[----:B--2---:R-:W-:Y:S01]  /*ad00*/  IMAD.WIDE R16, R27, 0x2, R4 ;  /* 0x000000021b107825 */ /* 0x004fe200078e0204 */
[----:B------:R2:W-:Y:S01]  /*ad10*/  @P1 STG.E.U16 [R10.64], R12 ;  /* 0x0000000c0a001986 */ /* 0x0005e2000c101504 */
[----:B------:R-:W-:-:S02]  /*ad20*/  ISETP.LT.AND P3, PT, R22, c[0x0][0x178], !P3 ;  /* 0x00005e0016007a0c */ /* 0x000fc40005f61270 */
[----:B------:R-:W-:Y:S01]  /*ad30*/  IADD3 R25, R27, c[0x0][0x198], RZ ;  /* 0x000066001b197a10 */ /* 0x000fe20007ffe0ff */
[----:B------:R3:W-:Y:S01]  /*ad40*/  @P4 STG.E.U16 [R16.64], R13 ;  /* 0x0000000d10004986 */ /* 0x0007e2000c101504 */
[----:B------:R-:W-:Y:S02]  /*ad50*/  ISETP.GE.AND P5, PT, R0, c[0x0][0x17c], PT ;  /* 0x00005f0000007a0c */ /* 0x000fe40003fa6270 */
[----:B------:R-:W-:Y:S02]  /*ad60*/  ISETP.LT.AND P4, PT, R26, c[0x0][0x178], !P6 ;  /* 0x00005e001a007a0c */ /* 0x000fe40007781270 */
[----:B------:R-:W-:Y:S02]  /*ad70*/  ISETP.LT.AND P6, PT, R22, c[0x0][0x178], !P6 ;  /* 0x00005e0016007a0c */ /* 0x000fe400077c1270 */
[----:B------:R-:W-:Y:S02]  /*ad80*/  ISETP.LT.AND P2, PT, R26, c[0x0][0x178], !P0 ;  /* 0x00005e001a007a0c */ /* 0x000fe40004741270 */
[----:B------:R-:W-:-:S02]  /*ad90*/  ISETP.LT.AND P0, PT, R22, c[0x0][0x178], !P0 ;  /* 0x00005e0016007a0c */ /* 0x000fc40004701270 */
[----:B0-----:R-:W-:Y:S02]  /*ada0*/  IADD3 R19, R25, c[0x0][0x198], RZ ;  /* 0x0000660019137a10 */ /* 0x001fe40007ffe0ff */
[----:B------:R-:W-:Y:S01]  /*adb0*/  ISETP.LT.AND P1, PT, R26, c[0x0][0x178], !P5 ;  /* 0x00005e001a007a0c */ /* 0x000fe20006f21270 */
[----:B------:R-:W-:Y:S01]  /*adc0*/  IMAD.WIDE R6, R27, 0x2, R2 ;  /* 0x000000021b067825 */ /* 0x000fe200078e0202 */
[----:B------:R-:W-:Y:S02]  /*add0*/  ISETP.LT.AND P5, PT, R22, c[0x0][0x178], !P5 ;  /* 0x00005e0016007a0c */ /* 0x000fe40006fa1270 */
[----:B------:R-:W-:Y:S01]  /*ade0*/  IADD3 R27, R19, c[0x0][0x198], RZ ;  /* 0x00006600131b7a10 */ /* 0x000fe20007ffe0ff */
[----:B-1----:R-:W-:Y:S01]  /*adf0*/  IMAD.WIDE R8, R25, 0x2, R4 ;  /* 0x0000000219087825 */ /* 0x002fe200078e0204 */
[----:B------:R-:W-:Y:S02]  /*ae00*/  PRMT R0, R13, 0x7632, R0 ;  /* 0x000076320d007816 */ /* 0x000fe40000000000 */
[----:B------:R-:W-:Y:S01]  /*ae10*/  PRMT R14, R15, 0x7632, R14 ;  /* 0x000076320f0e7816 */ /* 0x000fe2000000000e */
[----:B--2---:R-:W-:Y:S01]  /*ae20*/  IMAD.WIDE R10, R25, 0x2, R2 ;  /* 0x00000002190a7825 */ /* 0x004fe200078e0202 */
[----:B------:R0:W-:Y:S03]  /*ae30*/  @P3 STG.E.U16 [R6.64], R15 ;  /* 0x0000000f06003986 */ /* 0x0001e6000c101504 */
[C---:B---3--:R-:W-:Y:S01]  /*ae40*/  IMAD.WIDE R12, R19.reuse, 0x2, R4 ;  /* 0x00000002130c7825 */ /* 0x048fe200078e0204 */
[----:B------:R1:W-:Y:S03]  /*ae50*/  @P4 STG.E.U16 [R8.64], R0 ;  /* 0x0000000008004986 */ /* 0x0003e6000c101504 */
[----:B------:R-:W-:Y:S01]  /*ae60*/  IMAD.WIDE R16, R19, 0x2, R2 ;  /* 0x0000000213107825 */ /* 0x000fe200078e0202 */
[----:B------:R1:W-:Y:S03]  /*ae70*/  @P6 STG.E.U16 [R10.64], R14 ;  /* 0x0000000e0a006986 */ /* 0x0003e6000c101504 */
[----:B------:R-:W-:Y:S01]  /*ae80*/  IMAD.WIDE R4, R27, 0x2, R4 ;  /* 0x000000021b047825 */ /* 0x000fe200078e0204 */
[----:B0-----:R-:W-:Y:S01]  /*ae90*/  PRMT R7, R21, 0x7632, R7 ;  /* 0x0000763215077816 */ /* 0x001fe20000000007 */
[----:B------:R1:W-:Y:S04]  /*aea0*/  @P2 STG.E.U16 [R12.64], R21 ;  /* 0x000000150c002986 */ /* 0x0003e8000c101504 */
[----:B------:R1:W-:Y:S01]  /*aeb0*/  @P0 STG.E.U16 [R16.64], R23 ;  /* 0x0000001710000986 */ /* 0x0003e2000c101504 */
[----:B------:R-:W-:-:S03]  /*aec0*/  IMAD.WIDE R2, R27, 0x2, R2 ;  /* 0x000000021b027825 */ /* 0x000fc600078e0202 */
[----:B------:R1:W-:Y:S01]  /*aed0*/  @P1 STG.E.U16 [R4.64], R7 ;  /* 0x0000000704001986 */ /* 0x0003e2000c101504 */
[----:B------:R-:W-:Y:S05]  /*aee0*/  @!P5 EXIT ;  /* 0x000000000000d94d */ /* 0x000fea0003800000 */
[----:B-1----:R-:W-:-:S05]  /*aef0*/  PRMT R23, R23, 0x7632, R23 ;  /* 0x0000763217177816 */ /* 0x002fca0000000017 */
[----:B------:R-:W-:Y:S01]  /*af00*/  STG.E.U16 [R2.64], R23 ;  /* 0x0000001702007986 */ /* 0x000fe2000c101504 */
[----:B------:R-:W-:Y:S05]  /*af10*/  EXIT ;  /* 0x000000000000794d */ /* 0x000fea0003800000 */
.L_x_4:
[----:B------:R-:W-:-:S00]  /*af20*/  BRA `(.L_x_4) ;  /* 0xfffffff000007947 */ /* 0x000fc0000383ffff */
[----:B------:R-:W-:-:S00]  /*af30*/  NOP ;  /* 0x0000000000007918 */ /* 0x000fc00000000000 */
        /* <DEDUP_REMOVED lines=12> */
.L_x_5:


//--------------------- .nv.shared.matmul_kernel  --------------------------
	.section	.nv.shared.matmul_kernel,"aw",@nobits
	.sectionflags	@""
	.align	16
